//
// Generated by NVIDIA NVVM Compiler
//
// Compiler Build ID: CL-36424714
// Cuda compilation tools, release 13.0, V13.0.88
// Based on NVVM 20.0.0
//

.version 9.0
.target sm_100
.address_size 64

	// .globl	_Z3fxnPdS_S_S_S_S_S_S_
.extern .func  (.param .b32 func_retval0) vprintf
(
	.param .b64 vprintf_param_0,
	.param .b64 vprintf_param_1
)
;
.global .align 4 .b8 precalc_xorwow_matrix[102400];
.global .align 4 .b8 precalc_xorwow_offset_matrix[102400];
.global .align 4 .b8 mrg32k3aM1[2304];
.global .align 4 .b8 mrg32k3aM2[2304];
.global .align 4 .b8 mrg32k3aM1SubSeq[2016];
.global .align 4 .b8 mrg32k3aM2SubSeq[2016];
.global .align 4 .b8 mrg32k3aM1Seq[2304];
.global .align 4 .b8 mrg32k3aM2Seq[2304];
.const .align 8 .b8 __cr_lgamma_table[72];
.global .align 1 .b8 $str[2] = {32};

.visible .entry _Z3fxnPdS_S_S_S_S_S_S_(
	.param .u64 .ptr .align 1 _Z3fxnPdS_S_S_S_S_S_S__param_0,
	.param .u64 .ptr .align 1 _Z3fxnPdS_S_S_S_S_S_S__param_1,
	.param .u64 .ptr .align 1 _Z3fxnPdS_S_S_S_S_S_S__param_2,
	.param .u64 .ptr .align 1 _Z3fxnPdS_S_S_S_S_S_S__param_3,
	.param .u64 .ptr .align 1 _Z3fxnPdS_S_S_S_S_S_S__param_4,
	.param .u64 .ptr .align 1 _Z3fxnPdS_S_S_S_S_S_S__param_5,
	.param .u64 .ptr .align 1 _Z3fxnPdS_S_S_S_S_S_S__param_6,
	.param .u64 .ptr .align 1 _Z3fxnPdS_S_S_S_S_S_S__param_7
)
{
	.local .align 8 .b8 	__local_depot0[48];
	.reg .b64 	%SP;
	.reg .b64 	%SPL;
	.reg .pred 	%p<100>;
	.reg .b32 	%r<1393>;
	.reg .b32 	%f<11>;
	.reg .b64 	%rd<161>;
	.reg .b64 	%fd<232>;

	mov.u64 	%SPL, __local_depot0;
	ld.param.u64 	%rd30, [_Z3fxnPdS_S_S_S_S_S_S__param_0];
	ld.param.u64 	%rd31, [_Z3fxnPdS_S_S_S_S_S_S__param_1];
	ld.param.u64 	%rd27, [_Z3fxnPdS_S_S_S_S_S_S__param_2];
	ld.param.u64 	%rd32, [_Z3fxnPdS_S_S_S_S_S_S__param_3];
	ld.param.u64 	%rd33, [_Z3fxnPdS_S_S_S_S_S_S__param_4];
	ld.param.u64 	%rd34, [_Z3fxnPdS_S_S_S_S_S_S__param_5];
	ld.param.u64 	%rd28, [_Z3fxnPdS_S_S_S_S_S_S__param_6];
	ld.param.u64 	%rd29, [_Z3fxnPdS_S_S_S_S_S_S__param_7];
	cvta.to.global.u64 	%rd1, %rd31;
	cvta.to.global.u64 	%rd2, %rd30;
	cvta.to.global.u64 	%rd3, %rd34;
	cvta.to.global.u64 	%rd4, %rd33;
	cvta.to.global.u64 	%rd5, %rd32;
	add.u64 	%rd6, %SPL, 0;
	mov.u32 	%r1, %ntid.x;
	shr.u32 	%r2, %r1, 1;
	mov.u32 	%r3, %tid.x;
	mov.u32 	%r4, %ctaid.x;
	setp.ne.s32 	%p2, %r4, 0;
	@%p2 bra 	$L__BB0_122;
	setp.lt.u32 	%p3, %r1, 2;
	@%p3 bra 	$L__BB0_120;
	mov.b32 	%r1080, 0;
	mov.u64 	%rd38, precalc_xorwow_matrix;
$L__BB0_3:
	// begin inline asm
	mov.u64 	%rd36, %clock64;
	// end inline asm
	cvt.u32.u64 	%r617, %rd36;
	xor.b32  	%r618, %r617, -1429050551;
	mul.lo.s32 	%r619, %r618, 1099087573;
	{ .reg .b32 tmp; mov.b64 {tmp, %r620}, %rd36; }
	xor.b32  	%r621, %r620, -136515619;
	mul.lo.s32 	%r622, %r621, -1703105765;
	add.s32 	%r623, %r619, %r622;
	add.s32 	%r6, %r623, 6615241;
	add.s32 	%r1103, %r619, 123456789;
	st.local.u32 	[%rd6+4], %r1103;
	xor.b32  	%r1102, %r619, 362436069;
	add.s32 	%r1101, %r622, 521288629;
	st.local.v2.u32 	[%rd6+8], {%r1102, %r1101};
	xor.b32  	%r1100, %r622, 88675123;
	add.s32 	%r1099, %r619, 5783321;
	st.local.v2.u32 	[%rd6+16], {%r1100, %r1099};
	setp.eq.s32 	%p4, %r1080, 0;
	@%p4 bra 	$L__BB0_118;
	cvt.u64.u32 	%rd160, %r1080;
	mov.b32 	%r1086, 0;
$L__BB0_5:
	mov.u64 	%rd8, %rd160;
	and.b64  	%rd9, %rd8, 3;
	setp.eq.s64 	%p5, %rd9, 0;
	@%p5 bra 	$L__BB0_117;
	mul.wide.u32 	%rd37, %r1086, 3200;
	add.s64 	%rd10, %rd38, %rd37;
	mov.b32 	%r1099, 0;
	mov.u32 	%r1100, %r1099;
	mov.u32 	%r1101, %r1099;
	mov.u32 	%r1102, %r1099;
	mov.u32 	%r1103, %r1099;
	mov.u32 	%r1092, %r1099;
$L__BB0_7:
	mul.wide.u32 	%rd39, %r1092, 4;
	add.s64 	%rd40, %rd6, %rd39;
	ld.local.u32 	%r24, [%rd40+4];
	shl.b32 	%r25, %r1092, 5;
	mov.b32 	%r1098, 0;
$L__BB0_8:
	.pragma "nounroll";
	shr.u32 	%r627, %r24, %r1098;
	and.b32  	%r628, %r627, 1;
	setp.eq.b32 	%p6, %r628, 1;
	not.pred 	%p7, %p6;
	add.s32 	%r629, %r25, %r1098;
	mul.lo.s32 	%r630, %r629, 5;
	mul.wide.u32 	%rd41, %r630, 4;
	add.s64 	%rd11, %rd10, %rd41;
	@%p7 bra 	$L__BB0_10;
	ld.global.u32 	%r631, [%rd11];
	xor.b32  	%r1103, %r1103, %r631;
	ld.global.u32 	%r632, [%rd11+4];
	xor.b32  	%r1102, %r1102, %r632;
	ld.global.u32 	%r633, [%rd11+8];
	xor.b32  	%r1101, %r1101, %r633;
	ld.global.u32 	%r634, [%rd11+12];
	xor.b32  	%r1100, %r1100, %r634;
	ld.global.u32 	%r635, [%rd11+16];
	xor.b32  	%r1099, %r1099, %r635;
$L__BB0_10:
	and.b32  	%r637, %r627, 2;
	setp.eq.s32 	%p8, %r637, 0;
	@%p8 bra 	$L__BB0_12;
	ld.global.u32 	%r638, [%rd11+20];
	xor.b32  	%r1103, %r1103, %r638;
	ld.global.u32 	%r639, [%rd11+24];
	xor.b32  	%r1102, %r1102, %r639;
	ld.global.u32 	%r640, [%rd11+28];
	xor.b32  	%r1101, %r1101, %r640;
	ld.global.u32 	%r641, [%rd11+32];
	xor.b32  	%r1100, %r1100, %r641;
	ld.global.u32 	%r642, [%rd11+36];
	xor.b32  	%r1099, %r1099, %r642;
$L__BB0_12:
	and.b32  	%r644, %r627, 4;
	setp.eq.s32 	%p9, %r644, 0;
	@%p9 bra 	$L__BB0_14;
	ld.global.u32 	%r645, [%rd11+40];
	xor.b32  	%r1103, %r1103, %r645;
	ld.global.u32 	%r646, [%rd11+44];
	xor.b32  	%r1102, %r1102, %r646;
	ld.global.u32 	%r647, [%rd11+48];
	xor.b32  	%r1101, %r1101, %r647;
	ld.global.u32 	%r648, [%rd11+52];
	xor.b32  	%r1100, %r1100, %r648;
	ld.global.u32 	%r649, [%rd11+56];
	xor.b32  	%r1099, %r1099, %r649;
$L__BB0_14:
	and.b32  	%r651, %r627, 8;
	setp.eq.s32 	%p10, %r651, 0;
	@%p10 bra 	$L__BB0_16;
	ld.global.u32 	%r652, [%rd11+60];
	xor.b32  	%r1103, %r1103, %r652;
	ld.global.u32 	%r653, [%rd11+64];
	xor.b32  	%r1102, %r1102, %r653;
	ld.global.u32 	%r654, [%rd11+68];
	xor.b32  	%r1101, %r1101, %r654;
	ld.global.u32 	%r655, [%rd11+72];
	xor.b32  	%r1100, %r1100, %r655;
	ld.global.u32 	%r656, [%rd11+76];
	xor.b32  	%r1099, %r1099, %r656;
$L__BB0_16:
	and.b32  	%r658, %r627, 16;
	setp.eq.s32 	%p11, %r658, 0;
	@%p11 bra 	$L__BB0_18;
	ld.global.u32 	%r659, [%rd11+80];
	xor.b32  	%r1103, %r1103, %r659;
	ld.global.u32 	%r660, [%rd11+84];
	xor.b32  	%r1102, %r1102, %r660;
	ld.global.u32 	%r661, [%rd11+88];
	xor.b32  	%r1101, %r1101, %r661;
	ld.global.u32 	%r662, [%rd11+92];
	xor.b32  	%r1100, %r1100, %r662;
	ld.global.u32 	%r663, [%rd11+96];
	xor.b32  	%r1099, %r1099, %r663;
$L__BB0_18:
	and.b32  	%r665, %r627, 32;
	setp.eq.s32 	%p12, %r665, 0;
	@%p12 bra 	$L__BB0_20;
	ld.global.u32 	%r666, [%rd11+100];
	xor.b32  	%r1103, %r1103, %r666;
	ld.global.u32 	%r667, [%rd11+104];
	xor.b32  	%r1102, %r1102, %r667;
	ld.global.u32 	%r668, [%rd11+108];
	xor.b32  	%r1101, %r1101, %r668;
	ld.global.u32 	%r669, [%rd11+112];
	xor.b32  	%r1100, %r1100, %r669;
	ld.global.u32 	%r670, [%rd11+116];
	xor.b32  	%r1099, %r1099, %r670;
$L__BB0_20:
	and.b32  	%r672, %r627, 64;
	setp.eq.s32 	%p13, %r672, 0;
	@%p13 bra 	$L__BB0_22;
	ld.global.u32 	%r673, [%rd11+120];
	xor.b32  	%r1103, %r1103, %r673;
	ld.global.u32 	%r674, [%rd11+124];
	xor.b32  	%r1102, %r1102, %r674;
	ld.global.u32 	%r675, [%rd11+128];
	xor.b32  	%r1101, %r1101, %r675;
	ld.global.u32 	%r676, [%rd11+132];
	xor.b32  	%r1100, %r1100, %r676;
	ld.global.u32 	%r677, [%rd11+136];
	xor.b32  	%r1099, %r1099, %r677;
$L__BB0_22:
	and.b32  	%r679, %r627, 128;
	setp.eq.s32 	%p14, %r679, 0;
	@%p14 bra 	$L__BB0_24;
	ld.global.u32 	%r680, [%rd11+140];
	xor.b32  	%r1103, %r1103, %r680;
	ld.global.u32 	%r681, [%rd11+144];
	xor.b32  	%r1102, %r1102, %r681;
	ld.global.u32 	%r682, [%rd11+148];
	xor.b32  	%r1101, %r1101, %r682;
	ld.global.u32 	%r683, [%rd11+152];
	xor.b32  	%r1100, %r1100, %r683;
	ld.global.u32 	%r684, [%rd11+156];
	xor.b32  	%r1099, %r1099, %r684;
$L__BB0_24:
	and.b32  	%r686, %r627, 256;
	setp.eq.s32 	%p15, %r686, 0;
	@%p15 bra 	$L__BB0_26;
	ld.global.u32 	%r687, [%rd11+160];
	xor.b32  	%r1103, %r1103, %r687;
	ld.global.u32 	%r688, [%rd11+164];
	xor.b32  	%r1102, %r1102, %r688;
	ld.global.u32 	%r689, [%rd11+168];
	xor.b32  	%r1101, %r1101, %r689;
	ld.global.u32 	%r690, [%rd11+172];
	xor.b32  	%r1100, %r1100, %r690;
	ld.global.u32 	%r691, [%rd11+176];
	xor.b32  	%r1099, %r1099, %r691;
$L__BB0_26:
	and.b32  	%r693, %r627, 512;
	setp.eq.s32 	%p16, %r693, 0;
	@%p16 bra 	$L__BB0_28;
	ld.global.u32 	%r694, [%rd11+180];
	xor.b32  	%r1103, %r1103, %r694;
	ld.global.u32 	%r695, [%rd11+184];
	xor.b32  	%r1102, %r1102, %r695;
	ld.global.u32 	%r696, [%rd11+188];
	xor.b32  	%r1101, %r1101, %r696;
	ld.global.u32 	%r697, [%rd11+192];
	xor.b32  	%r1100, %r1100, %r697;
	ld.global.u32 	%r698, [%rd11+196];
	xor.b32  	%r1099, %r1099, %r698;
$L__BB0_28:
	and.b32  	%r700, %r627, 1024;
	setp.eq.s32 	%p17, %r700, 0;
	@%p17 bra 	$L__BB0_30;
	ld.global.u32 	%r701, [%rd11+200];
	xor.b32  	%r1103, %r1103, %r701;
	ld.global.u32 	%r702, [%rd11+204];
	xor.b32  	%r1102, %r1102, %r702;
	ld.global.u32 	%r703, [%rd11+208];
	xor.b32  	%r1101, %r1101, %r703;
	ld.global.u32 	%r704, [%rd11+212];
	xor.b32  	%r1100, %r1100, %r704;
	ld.global.u32 	%r705, [%rd11+216];
	xor.b32  	%r1099, %r1099, %r705;
$L__BB0_30:
	and.b32  	%r707, %r627, 2048;
	setp.eq.s32 	%p18, %r707, 0;
	@%p18 bra 	$L__BB0_32;
	ld.global.u32 	%r708, [%rd11+220];
	xor.b32  	%r1103, %r1103, %r708;
	ld.global.u32 	%r709, [%rd11+224];
	xor.b32  	%r1102, %r1102, %r709;
	ld.global.u32 	%r710, [%rd11+228];
	xor.b32  	%r1101, %r1101, %r710;
	ld.global.u32 	%r711, [%rd11+232];
	xor.b32  	%r1100, %r1100, %r711;
	ld.global.u32 	%r712, [%rd11+236];
	xor.b32  	%r1099, %r1099, %r712;
$L__BB0_32:
	and.b32  	%r714, %r627, 4096;
	setp.eq.s32 	%p19, %r714, 0;
	@%p19 bra 	$L__BB0_34;
	ld.global.u32 	%r715, [%rd11+240];
	xor.b32  	%r1103, %r1103, %r715;
	ld.global.u32 	%r716, [%rd11+244];
	xor.b32  	%r1102, %r1102, %r716;
	ld.global.u32 	%r717, [%rd11+248];
	xor.b32  	%r1101, %r1101, %r717;
	ld.global.u32 	%r718, [%rd11+252];
	xor.b32  	%r1100, %r1100, %r718;
	ld.global.u32 	%r719, [%rd11+256];
	xor.b32  	%r1099, %r1099, %r719;
$L__BB0_34:
	and.b32  	%r721, %r627, 8192;
	setp.eq.s32 	%p20, %r721, 0;
	@%p20 bra 	$L__BB0_36;
	ld.global.u32 	%r722, [%rd11+260];
	xor.b32  	%r1103, %r1103, %r722;
	ld.global.u32 	%r723, [%rd11+264];
	xor.b32  	%r1102, %r1102, %r723;
	ld.global.u32 	%r724, [%rd11+268];
	xor.b32  	%r1101, %r1101, %r724;
	ld.global.u32 	%r725, [%rd11+272];
	xor.b32  	%r1100, %r1100, %r725;
	ld.global.u32 	%r726, [%rd11+276];
	xor.b32  	%r1099, %r1099, %r726;
$L__BB0_36:
	and.b32  	%r728, %r627, 16384;
	setp.eq.s32 	%p21, %r728, 0;
	@%p21 bra 	$L__BB0_38;
	ld.global.u32 	%r729, [%rd11+280];
	xor.b32  	%r1103, %r1103, %r729;
	ld.global.u32 	%r730, [%rd11+284];
	xor.b32  	%r1102, %r1102, %r730;
	ld.global.u32 	%r731, [%rd11+288];
	xor.b32  	%r1101, %r1101, %r731;
	ld.global.u32 	%r732, [%rd11+292];
	xor.b32  	%r1100, %r1100, %r732;
	ld.global.u32 	%r733, [%rd11+296];
	xor.b32  	%r1099, %r1099, %r733;
$L__BB0_38:
	and.b32  	%r735, %r627, 32768;
	setp.eq.s32 	%p22, %r735, 0;
	@%p22 bra 	$L__BB0_40;
	ld.global.u32 	%r736, [%rd11+300];
	xor.b32  	%r1103, %r1103, %r736;
	ld.global.u32 	%r737, [%rd11+304];
	xor.b32  	%r1102, %r1102, %r737;
	ld.global.u32 	%r738, [%rd11+308];
	xor.b32  	%r1101, %r1101, %r738;
	ld.global.u32 	%r739, [%rd11+312];
	xor.b32  	%r1100, %r1100, %r739;
	ld.global.u32 	%r740, [%rd11+316];
	xor.b32  	%r1099, %r1099, %r740;
$L__BB0_40:
	add.s32 	%r1098, %r1098, 16;
	setp.ne.s32 	%p23, %r1098, 32;
	@%p23 bra 	$L__BB0_8;
	mad.lo.s32 	%r741, %r1092, -31, %r25;
	add.s32 	%r1092, %r741, 1;
	setp.ne.s32 	%p24, %r1092, 5;
	@%p24 bra 	$L__BB0_7;
	st.local.u32 	[%rd6+4], %r1103;
	st.local.v2.u32 	[%rd6+8], {%r1102, %r1101};
	st.local.v2.u32 	[%rd6+16], {%r1100, %r1099};
	setp.eq.s64 	%p25, %rd9, 1;
	@%p25 bra 	$L__BB0_117;
	mov.b32 	%r1099, 0;
	mov.u32 	%r1100, %r1099;
	mov.u32 	%r1101, %r1099;
	mov.u32 	%r1102, %r1099;
	mov.u32 	%r1103, %r1099;
	mov.u32 	%r1184, %r1099;
$L__BB0_44:
	mul.wide.u32 	%rd42, %r1184, 4;
	add.s64 	%rd43, %rd6, %rd42;
	ld.local.u32 	%r200, [%rd43+4];
	shl.b32 	%r201, %r1184, 5;
	mov.b32 	%r1190, 0;
$L__BB0_45:
	.pragma "nounroll";
	shr.u32 	%r744, %r200, %r1190;
	and.b32  	%r745, %r744, 1;
	setp.eq.b32 	%p26, %r745, 1;
	not.pred 	%p27, %p26;
	add.s32 	%r746, %r201, %r1190;
	mul.lo.s32 	%r747, %r746, 5;
	mul.wide.u32 	%rd44, %r747, 4;
	add.s64 	%rd12, %rd10, %rd44;
	@%p27 bra 	$L__BB0_47;
	ld.global.u32 	%r748, [%rd12];
	xor.b32  	%r1103, %r1103, %r748;
	ld.global.u32 	%r749, [%rd12+4];
	xor.b32  	%r1102, %r1102, %r749;
	ld.global.u32 	%r750, [%rd12+8];
	xor.b32  	%r1101, %r1101, %r750;
	ld.global.u32 	%r751, [%rd12+12];
	xor.b32  	%r1100, %r1100, %r751;
	ld.global.u32 	%r752, [%rd12+16];
	xor.b32  	%r1099, %r1099, %r752;
$L__BB0_47:
	and.b32  	%r754, %r744, 2;
	setp.eq.s32 	%p28, %r754, 0;
	@%p28 bra 	$L__BB0_49;
	ld.global.u32 	%r755, [%rd12+20];
	xor.b32  	%r1103, %r1103, %r755;
	ld.global.u32 	%r756, [%rd12+24];
	xor.b32  	%r1102, %r1102, %r756;
	ld.global.u32 	%r757, [%rd12+28];
	xor.b32  	%r1101, %r1101, %r757;
	ld.global.u32 	%r758, [%rd12+32];
	xor.b32  	%r1100, %r1100, %r758;
	ld.global.u32 	%r759, [%rd12+36];
	xor.b32  	%r1099, %r1099, %r759;
$L__BB0_49:
	and.b32  	%r761, %r744, 4;
	setp.eq.s32 	%p29, %r761, 0;
	@%p29 bra 	$L__BB0_51;
	ld.global.u32 	%r762, [%rd12+40];
	xor.b32  	%r1103, %r1103, %r762;
	ld.global.u32 	%r763, [%rd12+44];
	xor.b32  	%r1102, %r1102, %r763;
	ld.global.u32 	%r764, [%rd12+48];
	xor.b32  	%r1101, %r1101, %r764;
	ld.global.u32 	%r765, [%rd12+52];
	xor.b32  	%r1100, %r1100, %r765;
	ld.global.u32 	%r766, [%rd12+56];
	xor.b32  	%r1099, %r1099, %r766;
$L__BB0_51:
	and.b32  	%r768, %r744, 8;
	setp.eq.s32 	%p30, %r768, 0;
	@%p30 bra 	$L__BB0_53;
	ld.global.u32 	%r769, [%rd12+60];
	xor.b32  	%r1103, %r1103, %r769;
	ld.global.u32 	%r770, [%rd12+64];
	xor.b32  	%r1102, %r1102, %r770;
	ld.global.u32 	%r771, [%rd12+68];
	xor.b32  	%r1101, %r1101, %r771;
	ld.global.u32 	%r772, [%rd12+72];
	xor.b32  	%r1100, %r1100, %r772;
	ld.global.u32 	%r773, [%rd12+76];
	xor.b32  	%r1099, %r1099, %r773;
$L__BB0_53:
	and.b32  	%r775, %r744, 16;
	setp.eq.s32 	%p31, %r775, 0;
	@%p31 bra 	$L__BB0_55;
	ld.global.u32 	%r776, [%rd12+80];
	xor.b32  	%r1103, %r1103, %r776;
	ld.global.u32 	%r777, [%rd12+84];
	xor.b32  	%r1102, %r1102, %r777;
	ld.global.u32 	%r778, [%rd12+88];
	xor.b32  	%r1101, %r1101, %r778;
	ld.global.u32 	%r779, [%rd12+92];
	xor.b32  	%r1100, %r1100, %r779;
	ld.global.u32 	%r780, [%rd12+96];
	xor.b32  	%r1099, %r1099, %r780;
$L__BB0_55:
	and.b32  	%r782, %r744, 32;
	setp.eq.s32 	%p32, %r782, 0;
	@%p32 bra 	$L__BB0_57;
	ld.global.u32 	%r783, [%rd12+100];
	xor.b32  	%r1103, %r1103, %r783;
	ld.global.u32 	%r784, [%rd12+104];
	xor.b32  	%r1102, %r1102, %r784;
	ld.global.u32 	%r785, [%rd12+108];
	xor.b32  	%r1101, %r1101, %r785;
	ld.global.u32 	%r786, [%rd12+112];
	xor.b32  	%r1100, %r1100, %r786;
	ld.global.u32 	%r787, [%rd12+116];
	xor.b32  	%r1099, %r1099, %r787;
$L__BB0_57:
	and.b32  	%r789, %r744, 64;
	setp.eq.s32 	%p33, %r789, 0;
	@%p33 bra 	$L__BB0_59;
	ld.global.u32 	%r790, [%rd12+120];
	xor.b32  	%r1103, %r1103, %r790;
	ld.global.u32 	%r791, [%rd12+124];
	xor.b32  	%r1102, %r1102, %r791;
	ld.global.u32 	%r792, [%rd12+128];
	xor.b32  	%r1101, %r1101, %r792;
	ld.global.u32 	%r793, [%rd12+132];
	xor.b32  	%r1100, %r1100, %r793;
	ld.global.u32 	%r794, [%rd12+136];
	xor.b32  	%r1099, %r1099, %r794;
$L__BB0_59:
	and.b32  	%r796, %r744, 128;
	setp.eq.s32 	%p34, %r796, 0;
	@%p34 bra 	$L__BB0_61;
	ld.global.u32 	%r797, [%rd12+140];
	xor.b32  	%r1103, %r1103, %r797;
	ld.global.u32 	%r798, [%rd12+144];
	xor.b32  	%r1102, %r1102, %r798;
	ld.global.u32 	%r799, [%rd12+148];
	xor.b32  	%r1101, %r1101, %r799;
	ld.global.u32 	%r800, [%rd12+152];
	xor.b32  	%r1100, %r1100, %r800;
	ld.global.u32 	%r801, [%rd12+156];
	xor.b32  	%r1099, %r1099, %r801;
$L__BB0_61:
	and.b32  	%r803, %r744, 256;
	setp.eq.s32 	%p35, %r803, 0;
	@%p35 bra 	$L__BB0_63;
	ld.global.u32 	%r804, [%rd12+160];
	xor.b32  	%r1103, %r1103, %r804;
	ld.global.u32 	%r805, [%rd12+164];
	xor.b32  	%r1102, %r1102, %r805;
	ld.global.u32 	%r806, [%rd12+168];
	xor.b32  	%r1101, %r1101, %r806;
	ld.global.u32 	%r807, [%rd12+172];
	xor.b32  	%r1100, %r1100, %r807;
	ld.global.u32 	%r808, [%rd12+176];
	xor.b32  	%r1099, %r1099, %r808;
$L__BB0_63:
	and.b32  	%r810, %r744, 512;
	setp.eq.s32 	%p36, %r810, 0;
	@%p36 bra 	$L__BB0_65;
	ld.global.u32 	%r811, [%rd12+180];
	xor.b32  	%r1103, %r1103, %r811;
	ld.global.u32 	%r812, [%rd12+184];
	xor.b32  	%r1102, %r1102, %r812;
	ld.global.u32 	%r813, [%rd12+188];
	xor.b32  	%r1101, %r1101, %r813;
	ld.global.u32 	%r814, [%rd12+192];
	xor.b32  	%r1100, %r1100, %r814;
	ld.global.u32 	%r815, [%rd12+196];
	xor.b32  	%r1099, %r1099, %r815;
$L__BB0_65:
	and.b32  	%r817, %r744, 1024;
	setp.eq.s32 	%p37, %r817, 0;
	@%p37 bra 	$L__BB0_67;
	ld.global.u32 	%r818, [%rd12+200];
	xor.b32  	%r1103, %r1103, %r818;
	ld.global.u32 	%r819, [%rd12+204];
	xor.b32  	%r1102, %r1102, %r819;
	ld.global.u32 	%r820, [%rd12+208];
	xor.b32  	%r1101, %r1101, %r820;
	ld.global.u32 	%r821, [%rd12+212];
	xor.b32  	%r1100, %r1100, %r821;
	ld.global.u32 	%r822, [%rd12+216];
	xor.b32  	%r1099, %r1099, %r822;
$L__BB0_67:
	and.b32  	%r824, %r744, 2048;
	setp.eq.s32 	%p38, %r824, 0;
	@%p38 bra 	$L__BB0_69;
	ld.global.u32 	%r825, [%rd12+220];
	xor.b32  	%r1103, %r1103, %r825;
	ld.global.u32 	%r826, [%rd12+224];
	xor.b32  	%r1102, %r1102, %r826;
	ld.global.u32 	%r827, [%rd12+228];
	xor.b32  	%r1101, %r1101, %r827;
	ld.global.u32 	%r828, [%rd12+232];
	xor.b32  	%r1100, %r1100, %r828;
	ld.global.u32 	%r829, [%rd12+236];
	xor.b32  	%r1099, %r1099, %r829;
$L__BB0_69:
	and.b32  	%r831, %r744, 4096;
	setp.eq.s32 	%p39, %r831, 0;
	@%p39 bra 	$L__BB0_71;
	ld.global.u32 	%r832, [%rd12+240];
	xor.b32  	%r1103, %r1103, %r832;
	ld.global.u32 	%r833, [%rd12+244];
	xor.b32  	%r1102, %r1102, %r833;
	ld.global.u32 	%r834, [%rd12+248];
	xor.b32  	%r1101, %r1101, %r834;
	ld.global.u32 	%r835, [%rd12+252];
	xor.b32  	%r1100, %r1100, %r835;
	ld.global.u32 	%r836, [%rd12+256];
	xor.b32  	%r1099, %r1099, %r836;
$L__BB0_71:
	and.b32  	%r838, %r744, 8192;
	setp.eq.s32 	%p40, %r838, 0;
	@%p40 bra 	$L__BB0_73;
	ld.global.u32 	%r839, [%rd12+260];
	xor.b32  	%r1103, %r1103, %r839;
	ld.global.u32 	%r840, [%rd12+264];
	xor.b32  	%r1102, %r1102, %r840;
	ld.global.u32 	%r841, [%rd12+268];
	xor.b32  	%r1101, %r1101, %r841;
	ld.global.u32 	%r842, [%rd12+272];
	xor.b32  	%r1100, %r1100, %r842;
	ld.global.u32 	%r843, [%rd12+276];
	xor.b32  	%r1099, %r1099, %r843;
$L__BB0_73:
	and.b32  	%r845, %r744, 16384;
	setp.eq.s32 	%p41, %r845, 0;
	@%p41 bra 	$L__BB0_75;
	ld.global.u32 	%r846, [%rd12+280];
	xor.b32  	%r1103, %r1103, %r846;
	ld.global.u32 	%r847, [%rd12+284];
	xor.b32  	%r1102, %r1102, %r847;
	ld.global.u32 	%r848, [%rd12+288];
	xor.b32  	%r1101, %r1101, %r848;
	ld.global.u32 	%r849, [%rd12+292];
	xor.b32  	%r1100, %r1100, %r849;
	ld.global.u32 	%r850, [%rd12+296];
	xor.b32  	%r1099, %r1099, %r850;
$L__BB0_75:
	and.b32  	%r852, %r744, 32768;
	setp.eq.s32 	%p42, %r852, 0;
	@%p42 bra 	$L__BB0_77;
	ld.global.u32 	%r853, [%rd12+300];
	xor.b32  	%r1103, %r1103, %r853;
	ld.global.u32 	%r854, [%rd12+304];
	xor.b32  	%r1102, %r1102, %r854;
	ld.global.u32 	%r855, [%rd12+308];
	xor.b32  	%r1101, %r1101, %r855;
	ld.global.u32 	%r856, [%rd12+312];
	xor.b32  	%r1100, %r1100, %r856;
	ld.global.u32 	%r857, [%rd12+316];
	xor.b32  	%r1099, %r1099, %r857;
$L__BB0_77:
	add.s32 	%r1190, %r1190, 16;
	setp.ne.s32 	%p43, %r1190, 32;
	@%p43 bra 	$L__BB0_45;
	mad.lo.s32 	%r858, %r1184, -31, %r201;
	add.s32 	%r1184, %r858, 1;
	setp.ne.s32 	%p44, %r1184, 5;
	@%p44 bra 	$L__BB0_44;
	st.local.u32 	[%rd6+4], %r1103;
	st.local.v2.u32 	[%rd6+8], {%r1102, %r1101};
	st.local.v2.u32 	[%rd6+16], {%r1100, %r1099};
	setp.ne.s64 	%p45, %rd9, 3;
	@%p45 bra 	$L__BB0_117;
	mov.b32 	%r1099, 0;
	mov.u32 	%r1100, %r1099;
	mov.u32 	%r1101, %r1099;
	mov.u32 	%r1102, %r1099;
	mov.u32 	%r1103, %r1099;
	mov.u32 	%r1276, %r1099;
$L__BB0_81:
	mul.wide.u32 	%rd45, %r1276, 4;
	add.s64 	%rd46, %rd6, %rd45;
	ld.local.u32 	%r376, [%rd46+4];
	shl.b32 	%r377, %r1276, 5;
	mov.b32 	%r1282, 0;
$L__BB0_82:
	.pragma "nounroll";
	shr.u32 	%r861, %r376, %r1282;
	and.b32  	%r862, %r861, 1;
	setp.eq.b32 	%p46, %r862, 1;
	not.pred 	%p47, %p46;
	add.s32 	%r863, %r377, %r1282;
	mul.lo.s32 	%r864, %r863, 5;
	mul.wide.u32 	%rd47, %r864, 4;
	add.s64 	%rd13, %rd10, %rd47;
	@%p47 bra 	$L__BB0_84;
	ld.global.u32 	%r865, [%rd13];
	xor.b32  	%r1103, %r1103, %r865;
	ld.global.u32 	%r866, [%rd13+4];
	xor.b32  	%r1102, %r1102, %r866;
	ld.global.u32 	%r867, [%rd13+8];
	xor.b32  	%r1101, %r1101, %r867;
	ld.global.u32 	%r868, [%rd13+12];
	xor.b32  	%r1100, %r1100, %r868;
	ld.global.u32 	%r869, [%rd13+16];
	xor.b32  	%r1099, %r1099, %r869;
$L__BB0_84:
	and.b32  	%r871, %r861, 2;
	setp.eq.s32 	%p48, %r871, 0;
	@%p48 bra 	$L__BB0_86;
	ld.global.u32 	%r872, [%rd13+20];
	xor.b32  	%r1103, %r1103, %r872;
	ld.global.u32 	%r873, [%rd13+24];
	xor.b32  	%r1102, %r1102, %r873;
	ld.global.u32 	%r874, [%rd13+28];
	xor.b32  	%r1101, %r1101, %r874;
	ld.global.u32 	%r875, [%rd13+32];
	xor.b32  	%r1100, %r1100, %r875;
	ld.global.u32 	%r876, [%rd13+36];
	xor.b32  	%r1099, %r1099, %r876;
$L__BB0_86:
	and.b32  	%r878, %r861, 4;
	setp.eq.s32 	%p49, %r878, 0;
	@%p49 bra 	$L__BB0_88;
	ld.global.u32 	%r879, [%rd13+40];
	xor.b32  	%r1103, %r1103, %r879;
	ld.global.u32 	%r880, [%rd13+44];
	xor.b32  	%r1102, %r1102, %r880;
	ld.global.u32 	%r881, [%rd13+48];
	xor.b32  	%r1101, %r1101, %r881;
	ld.global.u32 	%r882, [%rd13+52];
	xor.b32  	%r1100, %r1100, %r882;
	ld.global.u32 	%r883, [%rd13+56];
	xor.b32  	%r1099, %r1099, %r883;
$L__BB0_88:
	and.b32  	%r885, %r861, 8;
	setp.eq.s32 	%p50, %r885, 0;
	@%p50 bra 	$L__BB0_90;
	ld.global.u32 	%r886, [%rd13+60];
	xor.b32  	%r1103, %r1103, %r886;
	ld.global.u32 	%r887, [%rd13+64];
	xor.b32  	%r1102, %r1102, %r887;
	ld.global.u32 	%r888, [%rd13+68];
	xor.b32  	%r1101, %r1101, %r888;
	ld.global.u32 	%r889, [%rd13+72];
	xor.b32  	%r1100, %r1100, %r889;
	ld.global.u32 	%r890, [%rd13+76];
	xor.b32  	%r1099, %r1099, %r890;
$L__BB0_90:
	and.b32  	%r892, %r861, 16;
	setp.eq.s32 	%p51, %r892, 0;
	@%p51 bra 	$L__BB0_92;
	ld.global.u32 	%r893, [%rd13+80];
	xor.b32  	%r1103, %r1103, %r893;
	ld.global.u32 	%r894, [%rd13+84];
	xor.b32  	%r1102, %r1102, %r894;
	ld.global.u32 	%r895, [%rd13+88];
	xor.b32  	%r1101, %r1101, %r895;
	ld.global.u32 	%r896, [%rd13+92];
	xor.b32  	%r1100, %r1100, %r896;
	ld.global.u32 	%r897, [%rd13+96];
	xor.b32  	%r1099, %r1099, %r897;
$L__BB0_92:
	and.b32  	%r899, %r861, 32;
	setp.eq.s32 	%p52, %r899, 0;
	@%p52 bra 	$L__BB0_94;
	ld.global.u32 	%r900, [%rd13+100];
	xor.b32  	%r1103, %r1103, %r900;
	ld.global.u32 	%r901, [%rd13+104];
	xor.b32  	%r1102, %r1102, %r901;
	ld.global.u32 	%r902, [%rd13+108];
	xor.b32  	%r1101, %r1101, %r902;
	ld.global.u32 	%r903, [%rd13+112];
	xor.b32  	%r1100, %r1100, %r903;
	ld.global.u32 	%r904, [%rd13+116];
	xor.b32  	%r1099, %r1099, %r904;
$L__BB0_94:
	and.b32  	%r906, %r861, 64;
	setp.eq.s32 	%p53, %r906, 0;
	@%p53 bra 	$L__BB0_96;
	ld.global.u32 	%r907, [%rd13+120];
	xor.b32  	%r1103, %r1103, %r907;
	ld.global.u32 	%r908, [%rd13+124];
	xor.b32  	%r1102, %r1102, %r908;
	ld.global.u32 	%r909, [%rd13+128];
	xor.b32  	%r1101, %r1101, %r909;
	ld.global.u32 	%r910, [%rd13+132];
	xor.b32  	%r1100, %r1100, %r910;
	ld.global.u32 	%r911, [%rd13+136];
	xor.b32  	%r1099, %r1099, %r911;
$L__BB0_96:
	and.b32  	%r913, %r861, 128;
	setp.eq.s32 	%p54, %r913, 0;
	@%p54 bra 	$L__BB0_98;
	ld.global.u32 	%r914, [%rd13+140];
	xor.b32  	%r1103, %r1103, %r914;
	ld.global.u32 	%r915, [%rd13+144];
	xor.b32  	%r1102, %r1102, %r915;
	ld.global.u32 	%r916, [%rd13+148];
	xor.b32  	%r1101, %r1101, %r916;
	ld.global.u32 	%r917, [%rd13+152];
	xor.b32  	%r1100, %r1100, %r917;
	ld.global.u32 	%r918, [%rd13+156];
	xor.b32  	%r1099, %r1099, %r918;
$L__BB0_98:
	and.b32  	%r920, %r861, 256;
	setp.eq.s32 	%p55, %r920, 0;
	@%p55 bra 	$L__BB0_100;
	ld.global.u32 	%r921, [%rd13+160];
	xor.b32  	%r1103, %r1103, %r921;
	ld.global.u32 	%r922, [%rd13+164];
	xor.b32  	%r1102, %r1102, %r922;
	ld.global.u32 	%r923, [%rd13+168];
	xor.b32  	%r1101, %r1101, %r923;
	ld.global.u32 	%r924, [%rd13+172];
	xor.b32  	%r1100, %r1100, %r924;
	ld.global.u32 	%r925, [%rd13+176];
	xor.b32  	%r1099, %r1099, %r925;
$L__BB0_100:
	and.b32  	%r927, %r861, 512;
	setp.eq.s32 	%p56, %r927, 0;
	@%p56 bra 	$L__BB0_102;
	ld.global.u32 	%r928, [%rd13+180];
	xor.b32  	%r1103, %r1103, %r928;
	ld.global.u32 	%r929, [%rd13+184];
	xor.b32  	%r1102, %r1102, %r929;
	ld.global.u32 	%r930, [%rd13+188];
	xor.b32  	%r1101, %r1101, %r930;
	ld.global.u32 	%r931, [%rd13+192];
	xor.b32  	%r1100, %r1100, %r931;
	ld.global.u32 	%r932, [%rd13+196];
	xor.b32  	%r1099, %r1099, %r932;
$L__BB0_102:
	and.b32  	%r934, %r861, 1024;
	setp.eq.s32 	%p57, %r934, 0;
	@%p57 bra 	$L__BB0_104;
	ld.global.u32 	%r935, [%rd13+200];
	xor.b32  	%r1103, %r1103, %r935;
	ld.global.u32 	%r936, [%rd13+204];
	xor.b32  	%r1102, %r1102, %r936;
	ld.global.u32 	%r937, [%rd13+208];
	xor.b32  	%r1101, %r1101, %r937;
	ld.global.u32 	%r938, [%rd13+212];
	xor.b32  	%r1100, %r1100, %r938;
	ld.global.u32 	%r939, [%rd13+216];
	xor.b32  	%r1099, %r1099, %r939;
$L__BB0_104:
	and.b32  	%r941, %r861, 2048;
	setp.eq.s32 	%p58, %r941, 0;
	@%p58 bra 	$L__BB0_106;
	ld.global.u32 	%r942, [%rd13+220];
	xor.b32  	%r1103, %r1103, %r942;
	ld.global.u32 	%r943, [%rd13+224];
	xor.b32  	%r1102, %r1102, %r943;
	ld.global.u32 	%r944, [%rd13+228];
	xor.b32  	%r1101, %r1101, %r944;
	ld.global.u32 	%r945, [%rd13+232];
	xor.b32  	%r1100, %r1100, %r945;
	ld.global.u32 	%r946, [%rd13+236];
	xor.b32  	%r1099, %r1099, %r946;
$L__BB0_106:
	and.b32  	%r948, %r861, 4096;
	setp.eq.s32 	%p59, %r948, 0;
	@%p59 bra 	$L__BB0_108;
	ld.global.u32 	%r949, [%rd13+240];
	xor.b32  	%r1103, %r1103, %r949;
	ld.global.u32 	%r950, [%rd13+244];
	xor.b32  	%r1102, %r1102, %r950;
	ld.global.u32 	%r951, [%rd13+248];
	xor.b32  	%r1101, %r1101, %r951;
	ld.global.u32 	%r952, [%rd13+252];
	xor.b32  	%r1100, %r1100, %r952;
	ld.global.u32 	%r953, [%rd13+256];
	xor.b32  	%r1099, %r1099, %r953;
$L__BB0_108:
	and.b32  	%r955, %r861, 8192;
	setp.eq.s32 	%p60, %r955, 0;
	@%p60 bra 	$L__BB0_110;
	ld.global.u32 	%r956, [%rd13+260];
	xor.b32  	%r1103, %r1103, %r956;
	ld.global.u32 	%r957, [%rd13+264];
	xor.b32  	%r1102, %r1102, %r957;
	ld.global.u32 	%r958, [%rd13+268];
	xor.b32  	%r1101, %r1101, %r958;
	ld.global.u32 	%r959, [%rd13+272];
	xor.b32  	%r1100, %r1100, %r959;
	ld.global.u32 	%r960, [%rd13+276];
	xor.b32  	%r1099, %r1099, %r960;
$L__BB0_110:
	and.b32  	%r962, %r861, 16384;
	setp.eq.s32 	%p61, %r962, 0;
	@%p61 bra 	$L__BB0_112;
	ld.global.u32 	%r963, [%rd13+280];
	xor.b32  	%r1103, %r1103, %r963;
	ld.global.u32 	%r964, [%rd13+284];
	xor.b32  	%r1102, %r1102, %r964;
	ld.global.u32 	%r965, [%rd13+288];
	xor.b32  	%r1101, %r1101, %r965;
	ld.global.u32 	%r966, [%rd13+292];
	xor.b32  	%r1100, %r1100, %r966;
	ld.global.u32 	%r967, [%rd13+296];
	xor.b32  	%r1099, %r1099, %r967;
$L__BB0_112:
	and.b32  	%r969, %r861, 32768;
	setp.eq.s32 	%p62, %r969, 0;
	@%p62 bra 	$L__BB0_114;
	ld.global.u32 	%r970, [%rd13+300];
	xor.b32  	%r1103, %r1103, %r970;
	ld.global.u32 	%r971, [%rd13+304];
	xor.b32  	%r1102, %r1102, %r971;
	ld.global.u32 	%r972, [%rd13+308];
	xor.b32  	%r1101, %r1101, %r972;
	ld.global.u32 	%r973, [%rd13+312];
	xor.b32  	%r1100, %r1100, %r973;
	ld.global.u32 	%r974, [%rd13+316];
	xor.b32  	%r1099, %r1099, %r974;
$L__BB0_114:
	add.s32 	%r1282, %r1282, 16;
	setp.ne.s32 	%p63, %r1282, 32;
	@%p63 bra 	$L__BB0_82;
	mad.lo.s32 	%r975, %r1276, -31, %r377;
	add.s32 	%r1276, %r975, 1;
	setp.ne.s32 	%p64, %r1276, 5;
	@%p64 bra 	$L__BB0_81;
	st.local.u32 	[%rd6+4], %r1103;
	st.local.v2.u32 	[%rd6+8], {%r1102, %r1101};
	st.local.v2.u32 	[%rd6+16], {%r1100, %r1099};
$L__BB0_117:
	shr.u64 	%rd160, %rd8, 2;
	add.s32 	%r1086, %r1086, 1;
	setp.gt.u64 	%p65, %rd8, 3;
	@%p65 bra 	$L__BB0_5;
$L__BB0_118:
	mov.b32 	%r976, 0;
	st.local.v2.u32 	[%rd6+24], {%r976, %r976};
	st.local.u32 	[%rd6+32], %r976;
	mov.b64 	%rd48, 0;
	st.local.u64 	[%rd6+40], %rd48;
	shr.u32 	%r977, %r1103, 2;
	xor.b32  	%r978, %r977, %r1103;
	st.local.u32 	[%rd6+4], %r1102;
	st.local.v2.u32 	[%rd6+8], {%r1101, %r1100};
	shl.b32 	%r979, %r1099, 4;
	shl.b32 	%r980, %r978, 1;
	xor.b32  	%r981, %r980, %r979;
	xor.b32  	%r982, %r981, %r978;
	xor.b32  	%r1374, %r982, %r1099;
	st.local.v2.u32 	[%rd6+16], {%r1099, %r1374};
	add.s32 	%r983, %r6, %r1374;
	add.s32 	%r984, %r983, 362437;
	cvt.rn.f32.u32 	%f3, %r984;
	fma.rn.f32 	%f4, %f3, 0f2F800000, 0f2F000000;
	cvt.f64.f32 	%fd41, %f4;
	mad.lo.s32 	%r985, %r1080, %r1, %r3;
	mul.wide.u32 	%rd49, %r985, 8;
	add.s64 	%rd50, %rd2, %rd49;
	st.global.f64 	[%rd50], %fd41;
	add.s32 	%r1080, %r1080, 1;
	setp.ne.s32 	%p66, %r1080, %r2;
	@%p66 bra 	$L__BB0_3;
	add.s32 	%r1373, %r6, 724874;
$L__BB0_120:
	shr.u32 	%r986, %r1102, 2;
	xor.b32  	%r987, %r986, %r1102;
	st.local.v2.u32 	[%rd6+8], {%r1100, %r1099};
	shl.b32 	%r988, %r1374, 4;
	shl.b32 	%r989, %r987, 1;
	xor.b32  	%r990, %r989, %r988;
	xor.b32  	%r991, %r990, %r987;
	xor.b32  	%r566, %r991, %r1374;
	st.local.v2.u32 	[%rd6+16], {%r1374, %r566};
	st.local.v2.u32 	[%rd6], {%r1373, %r1101};
	add.s32 	%r992, %r566, %r1373;
	cvt.rn.f32.u32 	%f5, %r992;
	fma.rn.f32 	%f6, %f5, 0f2F800000, 0f2F000000;
	cvt.f64.f32 	%fd42, %f6;
	mul.wide.u32 	%rd51, %r3, 8;
	add.s64 	%rd52, %rd5, %rd51;
	st.global.f64 	[%rd52], %fd42;
	setp.ge.u32 	%p67, %r3, %r2;
	@%p67 bra 	$L__BB0_122;
	shr.u32 	%r993, %r1101, 2;
	xor.b32  	%r994, %r993, %r1101;
	st.local.v2.u32 	[%rd6+8], {%r1099, %r1374};
	shl.b32 	%r995, %r566, 4;
	shl.b32 	%r996, %r994, 1;
	xor.b32  	%r997, %r996, %r995;
	xor.b32  	%r998, %r997, %r994;
	xor.b32  	%r999, %r998, %r566;
	st.local.v2.u32 	[%rd6+16], {%r566, %r999};
	add.s32 	%r1000, %r1373, 362437;
	st.local.v2.u32 	[%rd6], {%r1000, %r1100};
	add.s32 	%r1001, %r999, %r1000;
	cvt.rn.f32.u32 	%f7, %r1001;
	fma.rn.f32 	%f8, %f7, 0f2F800000, 0f2F000000;
	cvt.f64.f32 	%fd43, %f8;
	add.s64 	%rd54, %rd4, %rd51;
	st.global.f64 	[%rd54], %fd43;
$L__BB0_122:
	setp.ne.s32 	%p68, %r4, 0;
	bar.sync 	0;
	or.b32  	%r567, %r4, %r3;
	mul.wide.u32 	%rd55, %r3, 8;
	add.s64 	%rd15, %rd5, %rd55;
	mul.lo.s32 	%r568, %r4, %r1;
	add.s32 	%r1003, %r568, %r3;
	mul.wide.u32 	%rd56, %r1003, 8;
	add.s64 	%rd16, %rd3, %rd56;
	setp.lt.u32 	%p69, %r1, 2;
	mul.lo.s32 	%r569, %r2, %r4;
	add.s64 	%rd17, %rd4, %rd55;
	add.s32 	%r1004, %r569, %r3;
	cvta.to.global.u64 	%rd57, %rd28;
	mul.wide.u32 	%rd58, %r1004, 8;
	add.s64 	%rd18, %rd57, %rd58;
	mul.lo.s32 	%r570, %r2, %r3;
	cvta.to.global.u64 	%rd59, %rd27;
	add.s64 	%rd19, %rd59, %rd58;
	or.pred  	%p1, %p68, %p69;
	add.s32 	%r571, %r2, -1;
	and.b32  	%r572, %r2, 3;
	and.b32  	%r573, %r1, 3;
	shl.b32 	%r574, %r1, 2;
	cvta.to.global.u64 	%rd20, %rd29;
	mov.b32 	%r1379, 0;
$L__BB0_123:
	setp.ne.s32 	%p70, %r567, 0;
	mul.wide.u32 	%rd60, %r1379, 8;
	add.s64 	%rd21, %rd20, %rd60;
	@%p70 bra 	$L__BB0_125;
	mov.b64 	%rd61, 0;
	st.global.u64 	[%rd21], %rd61;
$L__BB0_125:
	ld.global.f64 	%fd217, [%rd15];
	st.global.f64 	[%rd16], %fd217;
	@%p69 bra 	$L__BB0_133;
	setp.lt.u32 	%p72, %r571, 3;
	mov.b32 	%r1386, 0;
	@%p72 bra 	$L__BB0_129;
	shr.u32 	%r1006, %r1, 1;
	and.b32  	%r1007, %r1006, 2147483644;
	neg.s32 	%r1385, %r1007;
	shl.b32 	%r1008, %r1, 1;
	add.s32 	%r1383, %r3, %r1008;
	mad.lo.s32 	%r1382, %r1, 3, %r3;
	add.s32 	%r1384, %r3, %r1;
	mov.u32 	%r1380, %r569;
	mov.u32 	%r1381, %r3;
$L__BB0_128:
	and.b32  	%r1386, %r2, 1020;
	mul.wide.u32 	%rd62, %r1380, 8;
	add.s64 	%rd63, %rd1, %rd62;
	ld.global.f64 	%fd44, [%rd63];
	mul.wide.u32 	%rd64, %r1381, 8;
	add.s64 	%rd65, %rd2, %rd64;
	ld.global.f64 	%fd45, [%rd65];
	fma.rn.f64 	%fd46, %fd44, %fd45, %fd217;
	st.global.f64 	[%rd16], %fd46;
	ld.global.f64 	%fd47, [%rd63+8];
	mul.wide.u32 	%rd66, %r1384, 8;
	add.s64 	%rd67, %rd2, %rd66;
	ld.global.f64 	%fd48, [%rd67];
	fma.rn.f64 	%fd49, %fd47, %fd48, %fd46;
	st.global.f64 	[%rd16], %fd49;
	ld.global.f64 	%fd50, [%rd63+16];
	mul.wide.u32 	%rd68, %r1383, 8;
	add.s64 	%rd69, %rd2, %rd68;
	ld.global.f64 	%fd51, [%rd69];
	fma.rn.f64 	%fd52, %fd50, %fd51, %fd49;
	st.global.f64 	[%rd16], %fd52;
	ld.global.f64 	%fd53, [%rd63+24];
	mul.wide.u32 	%rd70, %r1382, 8;
	add.s64 	%rd71, %rd2, %rd70;
	ld.global.f64 	%fd54, [%rd71];
	fma.rn.f64 	%fd217, %fd53, %fd54, %fd52;
	st.global.f64 	[%rd16], %fd217;
	add.s32 	%r1385, %r1385, 4;
	add.s32 	%r1384, %r1384, %r574;
	add.s32 	%r1383, %r1383, %r574;
	add.s32 	%r1382, %r1382, %r574;
	add.s32 	%r1381, %r1381, %r574;
	add.s32 	%r1380, %r1380, 4;
	setp.ne.s32 	%p73, %r1385, 0;
	@%p73 bra 	$L__BB0_128;
$L__BB0_129:
	setp.eq.s32 	%p74, %r572, 0;
	@%p74 bra 	$L__BB0_133;
	setp.eq.s32 	%p75, %r572, 1;
	add.s32 	%r1009, %r1386, %r569;
	mul.wide.u32 	%rd72, %r1009, 8;
	add.s64 	%rd73, %rd1, %rd72;
	ld.global.f64 	%fd55, [%rd73];
	mad.lo.s32 	%r1010, %r1386, %r1, %r3;
	mul.wide.u32 	%rd74, %r1010, 8;
	add.s64 	%rd22, %rd2, %rd74;
	ld.global.f64 	%fd56, [%rd22];
	fma.rn.f64 	%fd217, %fd55, %fd56, %fd217;
	st.global.f64 	[%rd16], %fd217;
	@%p75 bra 	$L__BB0_133;
	setp.eq.s32 	%p76, %r572, 2;
	cvt.u64.u32 	%rd75, %r569;
	cvt.u64.u32 	%rd76, %r1386;
	add.s64 	%rd77, %rd76, %rd75;
	shl.b64 	%rd78, %rd77, 3;
	add.s64 	%rd23, %rd1, %rd78;
	ld.global.f64 	%fd57, [%rd23+8];
	mul.wide.s32 	%rd79, %r1, 8;
	add.s64 	%rd24, %rd22, %rd79;
	ld.global.f64 	%fd58, [%rd24];
	fma.rn.f64 	%fd217, %fd57, %fd58, %fd217;
	st.global.f64 	[%rd16], %fd217;
	@%p76 bra 	$L__BB0_133;
	ld.global.f64 	%fd59, [%rd23+16];
	mul.wide.s32 	%rd80, %r1, 8;
	add.s64 	%rd81, %rd24, %rd80;
	ld.global.f64 	%fd60, [%rd81];
	fma.rn.f64 	%fd217, %fd59, %fd60, %fd217;
$L__BB0_133:
	fma.rn.f64 	%fd61, %fd217, 0d3FF71547652B82FE, 0d4338000000000000;
	{
	.reg .b32 %temp; 
	mov.b64 	{%r594, %temp}, %fd61;
	}
	mov.f64 	%fd62, 0dC338000000000000;
	add.rn.f64 	%fd63, %fd61, %fd62;
	fma.rn.f64 	%fd64, %fd63, 0dBFE62E42FEFA39EF, %fd217;
	fma.rn.f64 	%fd65, %fd63, 0dBC7ABC9E3B39803F, %fd64;
	fma.rn.f64 	%fd66, %fd65, 0d3E5ADE1569CE2BDF, 0d3E928AF3FCA213EA;
	fma.rn.f64 	%fd67, %fd66, %fd65, 0d3EC71DEE62401315;
	fma.rn.f64 	%fd68, %fd67, %fd65, 0d3EFA01997C89EB71;
	fma.rn.f64 	%fd69, %fd68, %fd65, 0d3F2A01A014761F65;
	fma.rn.f64 	%fd70, %fd69, %fd65, 0d3F56C16C1852B7AF;
	fma.rn.f64 	%fd71, %fd70, %fd65, 0d3F81111111122322;
	fma.rn.f64 	%fd72, %fd71, %fd65, 0d3FA55555555502A1;
	fma.rn.f64 	%fd73, %fd72, %fd65, 0d3FC5555555555511;
	fma.rn.f64 	%fd74, %fd73, %fd65, 0d3FE000000000000B;
	fma.rn.f64 	%fd75, %fd74, %fd65, 0d3FF0000000000000;
	fma.rn.f64 	%fd76, %fd75, %fd65, 0d3FF0000000000000;
	{
	.reg .b32 %temp; 
	mov.b64 	{%r595, %temp}, %fd76;
	}
	{
	.reg .b32 %temp; 
	mov.b64 	{%temp, %r596}, %fd76;
	}
	shl.b32 	%r1011, %r594, 20;
	add.s32 	%r1012, %r1011, %r596;
	mov.b64 	%fd218, {%r595, %r1012};
	{
	.reg .b32 %temp; 
	mov.b64 	{%temp, %r1013}, %fd217;
	}
	mov.b32 	%f9, %r1013;
	abs.f32 	%f1, %f9;
	setp.lt.f32 	%p77, %f1, 0f4086232B;
	@%p77 bra 	$L__BB0_136;
	setp.lt.f64 	%p78, %fd217, 0d0000000000000000;
	add.f64 	%fd77, %fd217, 0d7FF0000000000000;
	selp.f64 	%fd218, 0d0000000000000000, %fd77, %p78;
	setp.geu.f32 	%p79, %f1, 0f40874800;
	@%p79 bra 	$L__BB0_136;
	shr.u32 	%r1014, %r594, 31;
	add.s32 	%r1015, %r594, %r1014;
	shr.s32 	%r1016, %r1015, 1;
	shl.b32 	%r1017, %r1016, 20;
	add.s32 	%r1018, %r596, %r1017;
	mov.b64 	%fd78, {%r595, %r1018};
	sub.s32 	%r1019, %r594, %r1016;
	shl.b32 	%r1020, %r1019, 20;
	add.s32 	%r1021, %r1020, 1072693248;
	mov.b32 	%r1022, 0;
	mov.b64 	%fd79, {%r1022, %r1021};
	mul.f64 	%fd218, %fd79, %fd78;
$L__BB0_136:
	setp.ge.u32 	%p80, %r3, %r2;
	add.f64 	%fd80, %fd218, 0d3FF0000000000000;
	div.rn.f64 	%fd81, %fd218, %fd80;
	st.global.f64 	[%rd16], %fd81;
	bar.sync 	0;
	@%p80 bra 	$L__BB0_148;
	setp.lt.u32 	%p81, %r1, 4;
	ld.global.f64 	%fd221, [%rd17];
	st.global.f64 	[%rd18], %fd221;
	mov.b32 	%r1388, 0;
	@%p81 bra 	$L__BB0_140;
	mov.b32 	%r1387, 0;
$L__BB0_139:
	add.s32 	%r1025, %r1387, %r568;
	mul.wide.u32 	%rd82, %r1025, 8;
	add.s64 	%rd83, %rd3, %rd82;
	ld.global.f64 	%fd82, [%rd83];
	add.s32 	%r1026, %r1387, %r570;
	mul.wide.u32 	%rd84, %r1026, 8;
	add.s64 	%rd85, %rd2, %rd84;
	ld.global.f64 	%fd83, [%rd85];
	fma.rn.f64 	%fd84, %fd82, %fd83, %fd221;
	st.global.f64 	[%rd18], %fd84;
	ld.global.f64 	%fd85, [%rd83+8];
	ld.global.f64 	%fd86, [%rd85+8];
	fma.rn.f64 	%fd87, %fd85, %fd86, %fd84;
	st.global.f64 	[%rd18], %fd87;
	ld.global.f64 	%fd88, [%rd83+16];
	ld.global.f64 	%fd89, [%rd85+16];
	fma.rn.f64 	%fd90, %fd88, %fd89, %fd87;
	st.global.f64 	[%rd18], %fd90;
	ld.global.f64 	%fd91, [%rd83+24];
	ld.global.f64 	%fd92, [%rd85+24];
	fma.rn.f64 	%fd221, %fd91, %fd92, %fd90;
	st.global.f64 	[%rd18], %fd221;
	add.s32 	%r1387, %r1387, 4;
	and.b32  	%r1388, %r1, 2044;
	setp.ne.s32 	%p82, %r1387, %r1388;
	@%p82 bra 	$L__BB0_139;
$L__BB0_140:
	setp.eq.s32 	%p83, %r573, 0;
	@%p83 bra 	$L__BB0_144;
	setp.eq.s32 	%p84, %r573, 1;
	add.s32 	%r1027, %r1388, %r568;
	mul.wide.u32 	%rd86, %r1027, 8;
	add.s64 	%rd87, %rd3, %rd86;
	ld.global.f64 	%fd93, [%rd87];
	add.s32 	%r1028, %r1388, %r570;
	mul.wide.u32 	%rd88, %r1028, 8;
	add.s64 	%rd89, %rd2, %rd88;
	ld.global.f64 	%fd94, [%rd89];
	fma.rn.f64 	%fd221, %fd93, %fd94, %fd221;
	st.global.f64 	[%rd18], %fd221;
	@%p84 bra 	$L__BB0_144;
	setp.eq.s32 	%p85, %r573, 2;
	cvt.u64.u32 	%rd90, %r568;
	cvt.u64.u32 	%rd91, %r1388;
	add.s64 	%rd92, %rd91, %rd90;
	shl.b64 	%rd93, %rd92, 3;
	add.s64 	%rd25, %rd3, %rd93;
	ld.global.f64 	%fd95, [%rd25+8];
	cvt.u64.u32 	%rd94, %r570;
	add.s64 	%rd95, %rd91, %rd94;
	shl.b64 	%rd96, %rd95, 3;
	add.s64 	%rd26, %rd2, %rd96;
	ld.global.f64 	%fd96, [%rd26+8];
	fma.rn.f64 	%fd221, %fd95, %fd96, %fd221;
	st.global.f64 	[%rd18], %fd221;
	@%p85 bra 	$L__BB0_144;
	ld.global.f64 	%fd97, [%rd25+16];
	ld.global.f64 	%fd98, [%rd26+16];
	fma.rn.f64 	%fd221, %fd97, %fd98, %fd221;
$L__BB0_144:
	fma.rn.f64 	%fd99, %fd221, 0d3FF71547652B82FE, 0d4338000000000000;
	{
	.reg .b32 %temp; 
	mov.b64 	{%r601, %temp}, %fd99;
	}
	mov.f64 	%fd100, 0dC338000000000000;
	add.rn.f64 	%fd101, %fd99, %fd100;
	fma.rn.f64 	%fd102, %fd101, 0dBFE62E42FEFA39EF, %fd221;
	fma.rn.f64 	%fd103, %fd101, 0dBC7ABC9E3B39803F, %fd102;
	fma.rn.f64 	%fd104, %fd103, 0d3E5ADE1569CE2BDF, 0d3E928AF3FCA213EA;
	fma.rn.f64 	%fd105, %fd104, %fd103, 0d3EC71DEE62401315;
	fma.rn.f64 	%fd106, %fd105, %fd103, 0d3EFA01997C89EB71;
	fma.rn.f64 	%fd107, %fd106, %fd103, 0d3F2A01A014761F65;
	fma.rn.f64 	%fd108, %fd107, %fd103, 0d3F56C16C1852B7AF;
	fma.rn.f64 	%fd109, %fd108, %fd103, 0d3F81111111122322;
	fma.rn.f64 	%fd110, %fd109, %fd103, 0d3FA55555555502A1;
	fma.rn.f64 	%fd111, %fd110, %fd103, 0d3FC5555555555511;
	fma.rn.f64 	%fd112, %fd111, %fd103, 0d3FE000000000000B;
	fma.rn.f64 	%fd113, %fd112, %fd103, 0d3FF0000000000000;
	fma.rn.f64 	%fd114, %fd113, %fd103, 0d3FF0000000000000;
	{
	.reg .b32 %temp; 
	mov.b64 	{%r602, %temp}, %fd114;
	}
	{
	.reg .b32 %temp; 
	mov.b64 	{%temp, %r603}, %fd114;
	}
	shl.b32 	%r1029, %r601, 20;
	add.s32 	%r1030, %r1029, %r603;
	mov.b64 	%fd222, {%r602, %r1030};
	{
	.reg .b32 %temp; 
	mov.b64 	{%temp, %r1031}, %fd221;
	}
	mov.b32 	%f10, %r1031;
	abs.f32 	%f2, %f10;
	setp.lt.f32 	%p86, %f2, 0f4086232B;
	@%p86 bra 	$L__BB0_147;
	setp.lt.f64 	%p87, %fd221, 0d0000000000000000;
	add.f64 	%fd115, %fd221, 0d7FF0000000000000;
	selp.f64 	%fd222, 0d0000000000000000, %fd115, %p87;
	setp.geu.f32 	%p88, %f2, 0f40874800;
	@%p88 bra 	$L__BB0_147;
	shr.u32 	%r1032, %r601, 31;
	add.s32 	%r1033, %r601, %r1032;
	shr.s32 	%r1034, %r1033, 1;
	shl.b32 	%r1035, %r1034, 20;
	add.s32 	%r1036, %r603, %r1035;
	mov.b64 	%fd116, {%r602, %r1036};
	sub.s32 	%r1037, %r601, %r1034;
	shl.b32 	%r1038, %r1037, 20;
	add.s32 	%r1039, %r1038, 1072693248;
	mov.b32 	%r1040, 0;
	mov.b64 	%fd117, {%r1040, %r1039};
	mul.f64 	%fd222, %fd117, %fd116;
$L__BB0_147:
	add.f64 	%fd118, %fd222, 0d3FF0000000000000;
	div.rn.f64 	%fd119, %fd222, %fd118;
	st.global.f64 	[%rd18], %fd119;
$L__BB0_148:
	bar.sync 	0;
	mov.f64 	%fd231, 0d0000000000000000;
	@%p80 bra 	$L__BB0_150;
	mov.u64 	%rd97, $str;
	cvta.global.u64 	%rd98, %rd97;
	{ // callseq 0, 0
	.param .b64 param0;
	st.param.b64 	[param0], %rd98;
	.param .b64 param1;
	st.param.b64 	[param1], 0;
	.param .b32 retval0;
	call.uni (retval0), 
	vprintf, 
	(
	param0, 
	param1
	);
	ld.param.b32 	%r1041, [retval0];
	} // callseq 0
	ld.global.f64 	%fd121, [%rd18];
	ld.global.f64 	%fd122, [%rd19];
	sub.f64 	%fd123, %fd121, %fd122;
	mul.f64 	%fd231, %fd123, %fd123;
$L__BB0_150:
	@%p1 bra 	$L__BB0_164;
	setp.lt.u32 	%p90, %r571, 15;
	mov.b32 	%r1391, 0;
	@%p90 bra 	$L__BB0_154;
	mov.b32 	%r1389, 0;
$L__BB0_153:
	.pragma "nounroll";
	mad.lo.s32 	%r1045, %r1389, %r1, %r3;
	mul.wide.u32 	%rd99, %r1045, 8;
	add.s64 	%rd100, %rd2, %rd99;
	ld.global.f64 	%fd125, [%rd100];
	mul.f64 	%fd126, %fd125, 0d3F847AE147AE147B;
	fma.rn.f64 	%fd127, %fd125, %fd126, %fd231;
	add.s32 	%r1046, %r1045, %r1;
	mul.wide.u32 	%rd101, %r1046, 8;
	add.s64 	%rd102, %rd2, %rd101;
	ld.global.f64 	%fd128, [%rd102];
	mul.f64 	%fd129, %fd128, 0d3F847AE147AE147B;
	fma.rn.f64 	%fd130, %fd128, %fd129, %fd127;
	add.s32 	%r1047, %r1046, %r1;
	mul.wide.u32 	%rd103, %r1047, 8;
	add.s64 	%rd104, %rd2, %rd103;
	ld.global.f64 	%fd131, [%rd104];
	mul.f64 	%fd132, %fd131, 0d3F847AE147AE147B;
	fma.rn.f64 	%fd133, %fd131, %fd132, %fd130;
	add.s32 	%r1048, %r1047, %r1;
	mul.wide.u32 	%rd105, %r1048, 8;
	add.s64 	%rd106, %rd2, %rd105;
	ld.global.f64 	%fd134, [%rd106];
	mul.f64 	%fd135, %fd134, 0d3F847AE147AE147B;
	fma.rn.f64 	%fd136, %fd134, %fd135, %fd133;
	add.s32 	%r1049, %r1048, %r1;
	mul.wide.u32 	%rd107, %r1049, 8;
	add.s64 	%rd108, %rd2, %rd107;
	ld.global.f64 	%fd137, [%rd108];
	mul.f64 	%fd138, %fd137, 0d3F847AE147AE147B;
	fma.rn.f64 	%fd139, %fd137, %fd138, %fd136;
	add.s32 	%r1050, %r1049, %r1;
	mul.wide.u32 	%rd109, %r1050, 8;
	add.s64 	%rd110, %rd2, %rd109;
	ld.global.f64 	%fd140, [%rd110];
	mul.f64 	%fd141, %fd140, 0d3F847AE147AE147B;
	fma.rn.f64 	%fd142, %fd140, %fd141, %fd139;
	add.s32 	%r1051, %r1050, %r1;
	mul.wide.u32 	%rd111, %r1051, 8;
	add.s64 	%rd112, %rd2, %rd111;
	ld.global.f64 	%fd143, [%rd112];
	mul.f64 	%fd144, %fd143, 0d3F847AE147AE147B;
	fma.rn.f64 	%fd145, %fd143, %fd144, %fd142;
	add.s32 	%r1052, %r1051, %r1;
	mul.wide.u32 	%rd113, %r1052, 8;
	add.s64 	%rd114, %rd2, %rd113;
	ld.global.f64 	%fd146, [%rd114];
	mul.f64 	%fd147, %fd146, 0d3F847AE147AE147B;
	fma.rn.f64 	%fd148, %fd146, %fd147, %fd145;
	add.s32 	%r1053, %r1052, %r1;
	mul.wide.u32 	%rd115, %r1053, 8;
	add.s64 	%rd116, %rd2, %rd115;
	ld.global.f64 	%fd149, [%rd116];
	mul.f64 	%fd150, %fd149, 0d3F847AE147AE147B;
	fma.rn.f64 	%fd151, %fd149, %fd150, %fd148;
	add.s32 	%r1054, %r1053, %r1;
	mul.wide.u32 	%rd117, %r1054, 8;
	add.s64 	%rd118, %rd2, %rd117;
	ld.global.f64 	%fd152, [%rd118];
	mul.f64 	%fd153, %fd152, 0d3F847AE147AE147B;
	fma.rn.f64 	%fd154, %fd152, %fd153, %fd151;
	add.s32 	%r1055, %r1054, %r1;
	mul.wide.u32 	%rd119, %r1055, 8;
	add.s64 	%rd120, %rd2, %rd119;
	ld.global.f64 	%fd155, [%rd120];
	mul.f64 	%fd156, %fd155, 0d3F847AE147AE147B;
	fma.rn.f64 	%fd157, %fd155, %fd156, %fd154;
	add.s32 	%r1056, %r1055, %r1;
	mul.wide.u32 	%rd121, %r1056, 8;
	add.s64 	%rd122, %rd2, %rd121;
	ld.global.f64 	%fd158, [%rd122];
	mul.f64 	%fd159, %fd158, 0d3F847AE147AE147B;
	fma.rn.f64 	%fd160, %fd158, %fd159, %fd157;
	add.s32 	%r1057, %r1056, %r1;
	mul.wide.u32 	%rd123, %r1057, 8;
	add.s64 	%rd124, %rd2, %rd123;
	ld.global.f64 	%fd161, [%rd124];
	mul.f64 	%fd162, %fd161, 0d3F847AE147AE147B;
	fma.rn.f64 	%fd163, %fd161, %fd162, %fd160;
	add.s32 	%r1058, %r1057, %r1;
	mul.wide.u32 	%rd125, %r1058, 8;
	add.s64 	%rd126, %rd2, %rd125;
	ld.global.f64 	%fd164, [%rd126];
	mul.f64 	%fd165, %fd164, 0d3F847AE147AE147B;
	fma.rn.f64 	%fd166, %fd164, %fd165, %fd163;
	add.s32 	%r1059, %r1058, %r1;
	mul.wide.u32 	%rd127, %r1059, 8;
	add.s64 	%rd128, %rd2, %rd127;
	ld.global.f64 	%fd167, [%rd128];
	mul.f64 	%fd168, %fd167, 0d3F847AE147AE147B;
	fma.rn.f64 	%fd169, %fd167, %fd168, %fd166;
	add.s32 	%r1060, %r1059, %r1;
	mul.wide.u32 	%rd129, %r1060, 8;
	add.s64 	%rd130, %rd2, %rd129;
	ld.global.f64 	%fd170, [%rd130];
	mul.f64 	%fd171, %fd170, 0d3F847AE147AE147B;
	fma.rn.f64 	%fd231, %fd170, %fd171, %fd169;
	add.s32 	%r1389, %r1389, 16;
	and.b32  	%r1391, %r2, 1008;
	setp.ne.s32 	%p91, %r1389, %r1391;
	@%p91 bra 	$L__BB0_153;
$L__BB0_154:
	and.b32  	%r1061, %r1, 30;
	setp.eq.s32 	%p92, %r1061, 0;
	@%p92 bra 	$L__BB0_164;
	and.b32  	%r1062, %r2, 15;
	add.s32 	%r1063, %r1062, -1;
	setp.lt.u32 	%p93, %r1063, 7;
	@%p93 bra 	$L__BB0_157;
	mad.lo.s32 	%r1064, %r1391, %r1, %r3;
	mul.wide.u32 	%rd131, %r1064, 8;
	add.s64 	%rd132, %rd2, %rd131;
	ld.global.f64 	%fd173, [%rd132];
	mul.f64 	%fd174, %fd173, 0d3F847AE147AE147B;
	fma.rn.f64 	%fd175, %fd173, %fd174, %fd231;
	add.s32 	%r1065, %r1064, %r1;
	mul.wide.s32 	%rd133, %r1, 8;
	add.s64 	%rd134, %rd132, %rd133;
	ld.global.f64 	%fd176, [%rd134];
	mul.f64 	%fd177, %fd176, 0d3F847AE147AE147B;
	fma.rn.f64 	%fd178, %fd176, %fd177, %fd175;
	add.s32 	%r1066, %r1065, %r1;
	add.s64 	%rd135, %rd134, %rd133;
	ld.global.f64 	%fd179, [%rd135];
	mul.f64 	%fd180, %fd179, 0d3F847AE147AE147B;
	fma.rn.f64 	%fd181, %fd179, %fd180, %fd178;
	add.s32 	%r1067, %r1066, %r1;
	mul.wide.u32 	%rd136, %r1067, 8;
	add.s64 	%rd137, %rd2, %rd136;
	ld.global.f64 	%fd182, [%rd137];
	mul.f64 	%fd183, %fd182, 0d3F847AE147AE147B;
	fma.rn.f64 	%fd184, %fd182, %fd183, %fd181;
	add.s32 	%r1068, %r1067, %r1;
	mul.wide.u32 	%rd138, %r1068, 8;
	add.s64 	%rd139, %rd2, %rd138;
	ld.global.f64 	%fd185, [%rd139];
	mul.f64 	%fd186, %fd185, 0d3F847AE147AE147B;
	fma.rn.f64 	%fd187, %fd185, %fd186, %fd184;
	add.s32 	%r1069, %r1068, %r1;
	mul.wide.u32 	%rd140, %r1069, 8;
	add.s64 	%rd141, %rd2, %rd140;
	ld.global.f64 	%fd188, [%rd141];
	mul.f64 	%fd189, %fd188, 0d3F847AE147AE147B;
	fma.rn.f64 	%fd190, %fd188, %fd189, %fd187;
	add.s32 	%r1070, %r1069, %r1;
	mul.wide.u32 	%rd142, %r1070, 8;
	add.s64 	%rd143, %rd2, %rd142;
	ld.global.f64 	%fd191, [%rd143];
	mul.f64 	%fd192, %fd191, 0d3F847AE147AE147B;
	fma.rn.f64 	%fd193, %fd191, %fd192, %fd190;
	add.s32 	%r1071, %r1070, %r1;
	mul.wide.u32 	%rd144, %r1071, 8;
	add.s64 	%rd145, %rd2, %rd144;
	ld.global.f64 	%fd194, [%rd145];
	mul.f64 	%fd195, %fd194, 0d3F847AE147AE147B;
	fma.rn.f64 	%fd231, %fd194, %fd195, %fd193;
	add.s32 	%r1391, %r1391, 8;
$L__BB0_157:
	and.b32  	%r1072, %r1, 14;
	setp.eq.s32 	%p94, %r1072, 0;
	@%p94 bra 	$L__BB0_164;
	and.b32  	%r1073, %r2, 7;
	add.s32 	%r1074, %r1073, -1;
	setp.lt.u32 	%p95, %r1074, 3;
	@%p95 bra 	$L__BB0_160;
	mad.lo.s32 	%r1075, %r1391, %r1, %r3;
	mul.wide.u32 	%rd146, %r1075, 8;
	add.s64 	%rd147, %rd2, %rd146;
	ld.global.f64 	%fd197, [%rd147];
	mul.f64 	%fd198, %fd197, 0d3F847AE147AE147B;
	fma.rn.f64 	%fd199, %fd197, %fd198, %fd231;
	add.s32 	%r1076, %r1075, %r1;
	mul.wide.u32 	%rd148, %r1076, 8;
	add.s64 	%rd149, %rd2, %rd148;
	ld.global.f64 	%fd200, [%rd149];
	mul.f64 	%fd201, %fd200, 0d3F847AE147AE147B;
	fma.rn.f64 	%fd202, %fd200, %fd201, %fd199;
	add.s32 	%r1077, %r1076, %r1;
	mul.wide.u32 	%rd150, %r1077, 8;
	add.s64 	%rd151, %rd2, %rd150;
	ld.global.f64 	%fd203, [%rd151];
	mul.f64 	%fd204, %fd203, 0d3F847AE147AE147B;
	fma.rn.f64 	%fd205, %fd203, %fd204, %fd202;
	add.s32 	%r1078, %r1077, %r1;
	mul.wide.u32 	%rd152, %r1078, 8;
	add.s64 	%rd153, %rd2, %rd152;
	ld.global.f64 	%fd206, [%rd153];
	mul.f64 	%fd207, %fd206, 0d3F847AE147AE147B;
	fma.rn.f64 	%fd231, %fd206, %fd207, %fd205;
	add.s32 	%r1391, %r1391, 4;
$L__BB0_160:
	setp.eq.s32 	%p96, %r572, 0;
	@%p96 bra 	$L__BB0_164;
	setp.eq.s32 	%p97, %r572, 1;
	mad.lo.s32 	%r612, %r1391, %r1, %r3;
	mul.wide.u32 	%rd154, %r612, 8;
	add.s64 	%rd155, %rd2, %rd154;
	ld.global.f64 	%fd208, [%rd155];
	mul.f64 	%fd209, %fd208, 0d3F847AE147AE147B;
	fma.rn.f64 	%fd231, %fd208, %fd209, %fd231;
	@%p97 bra 	$L__BB0_164;
	setp.eq.s32 	%p98, %r572, 2;
	add.s32 	%r613, %r612, %r1;
	mul.wide.u32 	%rd156, %r613, 8;
	add.s64 	%rd157, %rd2, %rd156;
	ld.global.f64 	%fd210, [%rd157];
	mul.f64 	%fd211, %fd210, 0d3F847AE147AE147B;
	fma.rn.f64 	%fd231, %fd210, %fd211, %fd231;
	@%p98 bra 	$L__BB0_164;
	add.s32 	%r1079, %r613, %r1;
	mul.wide.u32 	%rd158, %r1079, 8;
	add.s64 	%rd159, %rd2, %rd158;
	ld.global.f64 	%fd212, [%rd159];
	mul.f64 	%fd213, %fd212, 0d3F847AE147AE147B;
	fma.rn.f64 	%fd231, %fd212, %fd213, %fd231;
$L__BB0_164:
	atom.global.add.f64 	%fd214, [%rd21], %fd231;
	bar.sync 	0;
	add.s32 	%r1379, %r1379, 1;
	setp.ne.s32 	%p99, %r1379, 10;
	@%p99 bra 	$L__BB0_123;
	ret;

}


// ===== COMPILED SASS (sm_100) =====

	.target	sm_100

	.elftype	@"ET_EXEC"


//--------------------- .note.nv.tkinfo           --------------------------
	.section	.note.nv.tkinfo,"",@"SHT_NOTE"
	.sectionflags	@"SHF_NOTE_NV_TKINFO"
	.tkinfo
        /*0018*/ 	.word	0x00000002
        /*0030*/ 	.string	""
        /*0030*/ 	.string	"ptxas"
        /*0030*/ 	.string	"Cuda compilation tools, release 13.0, V13.0.88"
        /*0030*/ 	.string	"Build cuda_13.0.r13.0/compiler.36424714_0"
        /*0030*/ 	.string	"-arch sm_100 -m 64 "



//--------------------- .note.nv.cuinfo           --------------------------
	.section	.note.nv.cuinfo,"",@"SHT_NOTE"
	.sectionflags	@"SHF_NOTE_NV_CUINFO"
        /*0018*/ 	.short	0x0002
        /*001a*/ 	.short	0x0064
        /*001c*/ 	.short	0x0082
	.zero		2


//--------------------- .nv.info                  --------------------------
	.section	.nv.info,"",@"SHT_CUDA_INFO"
	.align	4


	//----- nvinfo : EIATTR_REGCOUNT
	.align		4
        /*0000*/ 	.byte	0x04, 0x2f
        /*0002*/ 	.short	(.L_11 - .L_10)
	.align		4
.L_10:
        /*0004*/ 	.word	index@(_Z3fxnPdS_S_S_S_S_S_S_)
        /*0008*/ 	.word	0x00000020


	//----- nvinfo : EIATTR_FRAME_SIZE
	.align		4
.L_11:
        /*000c*/ 	.byte	0x04, 0x11
        /*000e*/ 	.short	(.L_13 - .L_12)
	.align		4
.L_12:
        /*0010*/ 	.word	index@($__internal_0_$__cuda_sm20_div_rn_f64_full)
        /*0014*/ 	.word	0x00000030


	//----- nvinfo : EIATTR_FRAME_SIZE
	.align		4
.L_13:
        /*0018*/ 	.byte	0x04, 0x11
        /*001a*/ 	.short	(.L_15 - .L_14)
	.align		4
.L_14:
        /*001c*/ 	.word	index@(_Z3fxnPdS_S_S_S_S_S_S_)
        /*0020*/ 	.word	0x00000030


	//----- nvinfo : EIATTR_MIN_STACK_SIZE
	.align		4
.L_15:
        /*0024*/ 	.byte	0x04, 0x12
        /*0026*/ 	.short	(.L_17 - .L_16)
	.align		4
.L_16:
        /*0028*/ 	.word	index@(_Z3fxnPdS_S_S_S_S_S_S_)
        /*002c*/ 	.word	0x00000030
.L_17:


//--------------------- .nv.compat                --------------------------
	.section	.nv.compat,"",@"SHT_CUDA_COMPAT_INFO"
	.align	4
        /*0000*/ 	.byte	0x02, 0x09, 0x00, 0x00, 0x02, 0x02, 0x01, 0x00, 0x02, 0x05, 0x05, 0x00, 0x03, 0x07, 0x01, 0x01
        /*0010*/ 	.byte	0x02, 0x03, 0x00, 0x00, 0x02, 0x06, 0x01, 0x00, 0x04, 0x0b, 0x08, 0x00, 0x01, 0x00, 0x00, 0x00
        /*0020*/ 	.byte	0x00, 0x00, 0x00, 0x00


//--------------------- .nv.info._Z3fxnPdS_S_S_S_S_S_S_ --------------------------
	.section	.nv.info._Z3fxnPdS_S_S_S_S_S_S_,"",@"SHT_CUDA_INFO"
	.sectionflags	@""
	.align	4


	//----- nvinfo : EIATTR_CUDA_API_VERSION
	.align		4
        /*0000*/ 	.byte	0x04, 0x37
        /*0002*/ 	.short	(.L_19 - .L_18)
.L_18:
        /*0004*/ 	.word	0x00000082


	//----- nvinfo : EIATTR_KPARAM_INFO
	.align		4
.L_19:
        /*0008*/ 	.byte	0x04, 0x17
        /*000a*/ 	.short	(.L_21 - .L_20)
.L_20:
        /*000c*/ 	.word	0x00000000
        /*0010*/ 	.short	0x0007
        /*0012*/ 	.short	0x0038
        /*0014*/ 	.byte	0x00, 0xf5, 0x21, 0x00


	//----- nvinfo : EIATTR_KPARAM_INFO
	.align		4
.L_21:
        /*0018*/ 	.byte	0x04, 0x17
        /*001a*/ 	.short	(.L_23 - .L_22)
.L_22:
        /*001c*/ 	.word	0x00000000
        /*0020*/ 	.short	0x0006
        /*0022*/ 	.short	0x0030
        /*0024*/ 	.byte	0x00, 0xf5, 0x21, 0x00


	//----- nvinfo : EIATTR_KPARAM_INFO
	.align		4
.L_23:
        /*0028*/ 	.byte	0x04, 0x17
        /*002a*/ 	.short	(.L_25 - .L_24)
.L_24:
        /*002c*/ 	.word	0x00000000
        /*0030*/ 	.short	0x0005
        /*0032*/ 	.short	0x0028
        /*0034*/ 	.byte	0x00, 0xf5, 0x21, 0x00


	//----- nvinfo : EIATTR_KPARAM_INFO
	.align		4
.L_25:
        /*0038*/ 	.byte	0x04, 0x17
        /*003a*/ 	.short	(.L_27 - .L_26)
.L_26:
        /*003c*/ 	.word	0x00000000
        /*0040*/ 	.short	0x0004
        /*0042*/ 	.short	0x0020
        /*0044*/ 	.byte	0x00, 0xf5, 0x21, 0x00


	//----- nvinfo : EIATTR_KPARAM_INFO
	.align		4
.L_27:
        /*0048*/ 	.byte	0x04, 0x17
        /*004a*/ 	.short	(.L_29 - .L_28)
.L_28:
        /*004c*/ 	.word	0x00000000
        /*0050*/ 	.short	0x0003
        /*0052*/ 	.short	0x0018
        /*0054*/ 	.byte	0x00, 0xf5, 0x21, 0x00


	//----- nvinfo : EIATTR_KPARAM_INFO
	.align		4
.L_29:
        /*0058*/ 	.byte	0x04, 0x17
        /*005a*/ 	.short	(.L_31 - .L_30)
.L_30:
        /*005c*/ 	.word	0x00000000
        /*0060*/ 	.short	0x0002
        /*0062*/ 	.short	0x0010
        /*0064*/ 	.byte	0x00, 0xf5, 0x21, 0x00


	//----- nvinfo : EIATTR_KPARAM_INFO
	.align		4
.L_31:
        /*0068*/ 	.byte	0x04, 0x17
        /*006a*/ 	.short	(.L_33 - .L_32)
.L_32:
        /*006c*/ 	.word	0x00000000
        /*0070*/ 	.short	0x0001
        /*0072*/ 	.short	0x0008
        /*0074*/ 	.byte	0x00, 0xf5, 0x21, 0x00


	//----- nvinfo : EIATTR_KPARAM_INFO
	.align		4
.L_33:
        /*0078*/ 	.byte	0x04, 0x17
        /*007a*/ 	.short	(.L_35 - .L_34)
.L_34:
        /*007c*/ 	.word	0x00000000
        /*0080*/ 	.short	0x0000
        /*0082*/ 	.short	0x0000
        /*0084*/ 	.byte	0x00, 0xf5, 0x21, 0x00


	//----- nvinfo : EIATTR_SPARSE_MMA_MASK
	.align		4
.L_35:
        /*0088*/ 	.byte	0x03, 0x50
        /*008a*/ 	.short	0x0000


	//----- nvinfo : EIATTR_MAXREG_COUNT
	.align		4
        /*008c*/ 	.byte	0x03, 0x1b
        /*008e*/ 	.short	0x00ff


	//----- nvinfo : EIATTR_NUM_BARRIERS
	.align		4
        /*0090*/ 	.byte	0x02, 0x4c
        /*0092*/ 	.byte	0x01
	.zero		1


	//----- nvinfo : EIATTR_EXTERNS
	.align		4
        /*0094*/ 	.byte	0x04, 0x0f
        /*0096*/ 	.short	(.L_37 - .L_36)


	//   ....[0]....
	.align		4
.L_36:
        /*0098*/ 	.word	index@(vprintf)


	//----- nvinfo : EIATTR_MERCURY_ISA_VERSION
	.align		4
.L_37:
        /*009c*/ 	.byte	0x03, 0x5f
        /*009e*/ 	.short	0x0101


	//----- nvinfo : EIATTR_VRC_CTA_INIT_COUNT
	.align		4
        /*00a0*/ 	.byte	0x02, 0x4a
	.zero		1
	.zero		1


	//----- nvinfo : EIATTR_SYSCALL_OFFSETS
	.align		4
        /*00a4*/ 	.byte	0x04, 0x46
        /*00a6*/ 	.short	(.L_39 - .L_38)


	//   ....[0]....
.L_38:
        /*00a8*/ 	.word	0x00004e00


	//----- nvinfo : EIATTR_EXIT_INSTR_OFFSETS
	.align		4
.L_39:
        /*00ac*/ 	.byte	0x04, 0x1c
        /*00ae*/ 	.short	(.L_41 - .L_40)


	//   ....[0]....
.L_40:
        /*00b0*/ 	.word	0x00005bb0


	//----- nvinfo : EIATTR_CRS_STACK_SIZE
	.align		4
.L_41:
        /*00b4*/ 	.byte	0x04, 0x1e
        /*00b6*/ 	.short	(.L_43 - .L_42)
.L_42:
        /*00b8*/ 	.word	0x00000000


	//----- nvinfo : EIATTR_CBANK_PARAM_SIZE
	.align		4
.L_43:
        /*00bc*/ 	.byte	0x03, 0x19
        /*00be*/ 	.short	0x0040


	//----- nvinfo : EIATTR_PARAM_CBANK
	.align		4
        /*00c0*/ 	.byte	0x04, 0x0a
        /*00c2*/ 	.short	(.L_45 - .L_44)
	.align		4
.L_44:
        /*00c4*/ 	.word	index@(.nv.constant0._Z3fxnPdS_S_S_S_S_S_S_)
        /*00c8*/ 	.short	0x0380
        /*00ca*/ 	.short	0x0040


	//----- nvinfo : EIATTR_SW_WAR
	.align		4
.L_45:
        /*00cc*/ 	.byte	0x04, 0x36
        /*00ce*/ 	.short	(.L_47 - .L_46)
.L_46:
        /*00d0*/ 	.word	0x00000008
.L_47:


//--------------------- .nv.callgraph             --------------------------
	.section	.nv.callgraph,"",@"SHT_CUDA_CALLGRAPH"
	.align	4
	.sectionentsize	8
	.align		4
        /*0000*/ 	.word	0x00000000
	.align		4
        /*0004*/ 	.word	0xffffffff
	.align		4
        /*0008*/ 	.word	index@(_Z3fxnPdS_S_S_S_S_S_S_)
	.align		4
        /*000c*/ 	.word	index@(vprintf)
	.align		4
        /*0010*/ 	.word	0x00000000
	.align		4
        /*0014*/ 	.word	0xfffffffe
	.align		4
        /*0018*/ 	.word	0x00000000
	.align		4
        /*001c*/ 	.word	0xfffffffd
	.align		4
        /*0020*/ 	.word	0x00000000
	.align		4
        /*0024*/ 	.word	0xfffffffc


//--------------------- .nv.constant4             --------------------------
	.section	.nv.constant4,"a",@progbits
	.align	8
	.align		8
.nv.constant4:
        /*0000*/ 	.dword	vprintf
	.align		8
        /*0008*/ 	.dword	precalc_xorwow_matrix
	.align		8
        /*0010*/ 	.dword	precalc_xorwow_offset_matrix
	.align		8
        /*0018*/ 	.dword	mrg32k3aM1
	.align		8
        /*0020*/ 	.dword	mrg32k3aM2
	.align		8
        /*0028*/ 	.dword	mrg32k3aM1SubSeq
	.align		8
        /*0030*/ 	.dword	mrg32k3aM2SubSeq
	.align		8
        /*0038*/ 	.dword	mrg32k3aM1Seq
	.align		8
        /*0040*/ 	.dword	mrg32k3aM2Seq
	.align		8
        /*0048*/ 	.dword	$str


//--------------------- .nv.constant3             --------------------------
	.section	.nv.constant3,"a",@progbits
	.align	8
.nv.constant3:
	.type		__cr_lgamma_table,@object
	.size		__cr_lgamma_table,(.L_8 - __cr_lgamma_table)
__cr_lgamma_table:
        /*0000*/ 	.byte	0x00, 0x00, 0x00, 0x00, 0x00, 0x00, 0x00, 0x00, 0x00, 0x00, 0x00, 0x00, 0x00, 0x00, 0x00, 0x00
        /*0010*/ 	.byte	0xef, 0x39, 0xfa, 0xfe, 0x42, 0x2e, 0xe6, 0x3f, 0x02, 0x20, 0x2a, 0xfa, 0x0b, 0xab, 0xfc, 0x3f
        /*0020*/ 	.byte	0xf9, 0x2c, 0x92, 0x7c, 0xa7, 0x6c, 0x09, 0x40, 0xc9, 0x79, 0x44, 0x3c, 0x64, 0x26, 0x13, 0x40
        /*0030*/ 	.byte	0xca, 0x01, 0xcf, 0x3a, 0x27, 0x51, 0x1a, 0x40, 0x30, 0xcc, 0x2d, 0xf3, 0xe1, 0x0c, 0x21, 0x40
        /*0040*/ 	.byte	0x0d, 0xb7, 0xfc, 0x82, 0x8e, 0x35, 0x25, 0x40
.L_8:


//--------------------- .text._Z3fxnPdS_S_S_S_S_S_S_ --------------------------
	.section	.text._Z3fxnPdS_S_S_S_S_S_S_,"ax",@progbits
	.align	128
        .global         _Z3fxnPdS_S_S_S_S_S_S_
        .type           _Z3fxnPdS_S_S_S_S_S_S_,@function
        .size           _Z3fxnPdS_S_S_S_S_S_S_,(.L_x_49 - _Z3fxnPdS_S_S_S_S_S_S_)
        .other          _Z3fxnPdS_S_S_S_S_S_S_,@"STO_CUDA_ENTRY STV_DEFAULT"
_Z3fxnPdS_S_S_S_S_S_S_:
.text._Z3fxnPdS_S_S_S_S_S_S_:
[----:B------:R-:W0:Y:S08]  /*0000*/  LDC R1, c[0x0][0x37c] ;  /* 0x0000df00ff017b82 */ /* 0x000e300000000800 */
[----:B------:R-:W1:Y:S01]  /*0010*/  S2UR UR43, SR_CTAID.X ;  /* 0x00000000002b79c3 */ /* 0x000e620000002500 */
[----:B------:R-:W2:Y:S01]  /*0020*/  S2R R2, SR_TID.X ;  /* 0x0000000000027919 */ /* 0x000ea20000002100 */
[----:B------:R-:W3:Y:S01]  /*0030*/  LDCU UR42, c[0x0][0x360] ;  /* 0x00006c00ff2a77ac */ /* 0x000ee20008000800 */
[----:B0-----:R-:W-:Y:S01]  /*0040*/  VIADD R1, R1, 0xffffffd0 ;  /* 0xffffffd001017836 */ /* 0x001fe20000000000 */
[----:B------:R-:W0:Y:S01]  /*0050*/  LDCU.64 UR38, c[0x0][0x358] ;  /* 0x00006b00ff2677ac */ /* 0x000e220008000a00 */
[----:B---3--:R-:W-:-:S02]  /*0060*/  USHF.R.U32.HI UR41, URZ, 0x1, UR42 ;  /* 0x00000001ff297899 */ /* 0x008fc4000801162a */
[----:B-1----:R-:W-:-:S09]  /*0070*/  UISETP.NE.AND UP0, UPT, UR43, URZ, UPT ;  /* 0x000000ff2b00728c */ /* 0x002fd2000bf05270 */
[----:B--2---:R-:W-:Y:S05]  /*0080*/  BRA.U UP0, `(.L_x_0) ;  /* 0x0000002900b07547 */ /* 0x004fea000b800000 */
[----:B------:R-:W-:-:S09]  /*0090*/  UISETP.GE.U32.AND UP0, UPT, UR42, 0x2, UPT ;  /* 0x000000022a00788c */ /* 0x000fd2000bf06070 */
[----:B------:R-:W-:Y:S05]  /*00a0*/  BRA.U !UP0, `(.L_x_1) ;  /* 0x0000002508fc7547 */ /* 0x000fea000b800000 */
[----:B------:R-:W-:-:S05]  /*00b0*/  UMOV UR4, URZ ;  /* 0x000000ff00047c82 */ /* 0x000fca0008000000 */
.L_x_11:
[----:B------:R-:W-:-:S06]  /*00c0*/  CS2R R4, SR_CLOCKLO ;  /* 0x0000000000047805 */ /* 0x000fcc0000015000 */
[----:B------:R-:W-:Y:S01]  /*00d0*/  LOP3.LUT R0, R4, 0xaad26b49, RZ, 0x3c, !PT ;  /* 0xaad26b4904007812 */ /* 0x000fe200078e3cff */
[----:B------:R-:W-:Y:S01]  /*00e0*/  UISETP.NE.AND UP0, UPT, UR4, URZ, UPT ;  /* 0x000000ff0400728c */ /* 0x000fe2000bf05270 */
[----:B------:R-:W-:-:S03]  /*00f0*/  LOP3.LUT R4, R5, 0xf7dcefdd, RZ, 0x3c, !PT ;  /* 0xf7dcefdd05047812 */ /* 0x000fc600078e3cff */
[----:B------:R-:W-:Y:S02]  /*0100*/  IMAD R0, R0, 0x4182bed5, RZ ;  /* 0x4182bed500007824 */ /* 0x000fe400078e02ff */
[----:B------:R-:W-:Y:S02]  /*0110*/  IMAD R3, R4, -0x658354e5, RZ ;  /* 0x9a7cab1b04037824 */ /* 0x000fe400078e02ff */
[C---:B-1----:R-:W-:Y:S01]  /*0120*/  VIADD R8, R0.reuse, 0x75bcd15 ;  /* 0x075bcd1500087836 */ /* 0x042fe20000000000 */
[C---:B------:R-:W-:Y:S01]  /*0130*/  LOP3.LUT R6, R0.reuse, 0x159a55e5, RZ, 0x3c, !PT ;  /* 0x159a55e500067812 */ /* 0x040fe200078e3cff */
[C---:B------:R-:W-:Y:S01]  /*0140*/  VIADD R7, R3.reuse, 0x1f123bb5 ;  /* 0x1f123bb503077836 */ /* 0x040fe20000000000 */
[----:B------:R-:W-:Y:S01]  /*0150*/  LOP3.LUT R4, R3, 0x5491333, RZ, 0x3c, !PT ;  /* 0x0549133303047812 */ /* 0x000fe200078e3cff */
[C---:B------:R-:W-:Y:S01]  /*0160*/  VIADD R5, R0.reuse, 0x583f19 ;  /* 0x00583f1900057836 */ /* 0x040fe20000000000 */
[----:B------:R1:W-:Y:S01]  /*0170*/  STL [R1+0x4], R8 ;  /* 0x0000040801007387 */ /* 0x0003e20000100800 */
[----:B------:R-:W-:-:S03]  /*0180*/  IMAD.IADD R0, R0, 0x1, R3 ;  /* 0x0000000100007824 */ /* 0x000fc600078e0203 */
[----:B------:R1:W-:Y:S04]  /*0190*/  STL.64 [R1+0x8], R6 ;  /* 0x0000080601007387 */ /* 0x0003e80000100a00 */
[----:B------:R1:W-:Y:S01]  /*01a0*/  STL.64 [R1+0x10], R4 ;  /* 0x0000100401007387 */ /* 0x0003e20000100a00 */
[----:B------:R-:W-:Y:S05]  /*01b0*/  BRA.U !UP0, `(.L_x_2) ;  /* 0x0000002508407547 */ /* 0x000fea000b800000 */
[----:B------:R-:W-:Y:S01]  /*01c0*/  IMAD.MOV.U32 R3, RZ, RZ, RZ ;  /* 0x000000ffff037224 */ /* 0x000fe200078e00ff */
[----:B------:R-:W-:Y:S01]  /*01d0*/  UMOV UR8, UR4 ;  /* 0x0000000400087c82 */ /* 0x000fe20008000000 */
[----:B------:R-:W-:-:S05]  /*01e0*/  UMOV UR5, URZ ;  /* 0x000000ff00057c82 */ /* 0x000fca0008000000 */
.L_x_10:
[----:B------:R-:W-:-:S04]  /*01f0*/  ULOP3.LUT UR9, UR8, 0x3, URZ, 0xc0, !UPT ;  /* 0x0000000308097892 */ /* 0x000fc8000f8ec0ff */
[----:B------:R-:W-:-:S04]  /*0200*/  UISETP.NE.U32.AND UP0, UPT, UR9, URZ, UPT ;  /* 0x000000ff0900728c */ /* 0x000fc8000bf05070 */
[----:B------:R-:W-:-:S09]  /*0210*/  UISETP.NE.AND.EX UP0, UPT, URZ, URZ, UPT, UP0 ;  /* 0x000000ffff00728c */ /* 0x000fd2000bf05300 */
[----:B--234-:R-:W-:Y:S05]  /*0220*/  BRA.U !UP0, `(.L_x_3) ;  /* 0x0000002508047547 */ /* 0x01cfea000b800000 */
[----:B------:R-:W2:Y:S01]  /*0230*/  LDC.64 R10, c[0x4][0x8] ;  /* 0x01000200ff0a7b82 */ /* 0x000ea20000000a00 */
[----:B-1----:R-:W-:Y:S01]  /*0240*/  IMAD.MOV.U32 R8, RZ, RZ, RZ ;  /* 0x000000ffff087224 */ /* 0x002fe200078e00ff */
[----:B------:R-:W-:Y:S01]  /*0250*/  CS2R R4, SRZ ;  /* 0x0000000000047805 */ /* 0x000fe2000001ff00 */
[----:B------:R-:W-:Y:S01]  /*0260*/  IMAD.MOV.U32 R14, RZ, RZ, RZ ;  /* 0x000000ffff0e7224 */ /* 0x000fe200078e00ff */
[----:B------:R-:W-:Y:S01]  /*0270*/  CS2R R6, SRZ ;  /* 0x0000000000067805 */ /* 0x000fe2000001ff00 */
[----:B--2---:R-:W-:-:S07]  /*0280*/  IMAD.WIDE.U32 R10, R3, 0xc80, R10 ;  /* 0x00000c80030a7825 */ /* 0x004fce00078e000a */
.L_x_5:
[----:B------:R-:W-:-:S06]  /*0290*/  IMAD R9, R14, 0x4, R1 ;  /* 0x000000040e097824 */ /* 0x000fcc00078e0201 */
[----:B------:R-:W5:Y:S01]  /*02a0*/  LDL R9, [R9+0x4] ;  /* 0x0000040009097983 */ /* 0x000f620000100800 */
[----:B------:R-:W-:Y:S02]  /*02b0*/  IMAD.SHL.U32 R15, R14, 0x20, RZ ;  /* 0x000000200e0f7824 */ /* 0x000fe400078e00ff */
[----:B------:R-:W-:-:S07]  /*02c0*/  IMAD.MOV.U32 R16, RZ, RZ, RZ ;  /* 0x000000ffff107224 */ /* 0x000fce00078e00ff */
.L_x_4:
[----:B-----5:R-:W-:Y:S01]  /*02d0*/  SHF.R.U32.HI R22, RZ, R16, R9 ;  /* 0x00000010ff167219 */ /* 0x020fe20000011609 */
[----:B------:R-:W-:-:S03]  /*02e0*/  IMAD.IADD R12, R15, 0x1, R16 ;  /* 0x000000010f0c7824 */ /* 0x000fc600078e0210 */
[----:B------:R-:W-:-:S04]  /*02f0*/  LOP3.LUT R13, R22, 0x1, RZ, 0xc0, !PT ;  /* 0x00000001160d7812 */ /* 0x000fc800078ec0ff */
[----:B------:R-:W-:Y:S01]  /*0300*/  ISETP.NE.U32.AND P0, PT, R13, 0x1, PT ;  /* 0x000000010d00780c */ /* 0x000fe20003f05070 */
[----:B------:R-:W-:-:S03]  /*0310*/  IMAD R13, R12, 0x5, RZ ;  /* 0x000000050c0d7824 */ /* 0x000fc600078e02ff */
[----:B------:R-:W-:Y:S01]  /*0320*/  R2P PR, R22, 0x7e ;  /* 0x0000007e16007804 */ /* 0x000fe20000000000 */
[----:B------:R-:W-:-:S08]  /*0330*/  IMAD.WIDE.U32 R12, R13, 0x4, R10 ;  /* 0x000000040d0c7825 */ /* 0x000fd000078e000a */
[----:B0-----:R-:W2:Y:S04]  /*0340*/  @!P0 LDG.E R17, desc[UR38][R12.64] ;  /* 0x000000260c118981 */ /* 0x001ea8000c1e1900 */
[----:B------:R-:W3:Y:S04]  /*0350*/  @P1 LDG.E R19, desc[UR38][R12.64+0x14] ;  /* 0x000014260c131981 */ /* 0x000ee8000c1e1900 */
[----:B------:R-:W4:Y:S04]  /*0360*/  @!P0 LDG.E R18, desc[UR38][R12.64+0x10] ;  /* 0x000010260c128981 */ /* 0x000f28000c1e1900 */
[----:B------:R-:W4:Y:S04]  /*0370*/  @P2 LDG.E R21, desc[UR38][R12.64+0x28] ;  /* 0x000028260c152981 */ /* 0x000f28000c1e1900 */
[----:B------:R-:W4:Y:S04]  /*0380*/  @P1 LDG.E R20, desc[UR38][R12.64+0x24] ;  /* 0x000024260c141981 */ /* 0x000f28000c1e1900 */
[----:B------:R-:W4:Y:S04]  /*0390*/  @P3 LDG.E R23, desc[UR38][R12.64+0x3c] ;  /* 0x00003c260c173981 */ /* 0x000f28000c1e1900 */
[----:B------:R-:W4:Y:S04]  /*03a0*/  @P2 LDG.E R24, desc[UR38][R12.64+0x38] ;  /* 0x000038260c182981 */ /* 0x000f28000c1e1900 */
[----:B------:R-:W4:Y:S04]  /*03b0*/  @P4 LDG.E R25, desc[UR38][R12.64+0x50] ;  /* 0x000050260c194981 */ /* 0x000f28000c1e1900 */
[----:B------:R-:W4:Y:S01]  /*03c0*/  @P5 LDG.E R27, desc[UR38][R12.64+0x64] ;  /* 0x000064260c1b5981 */ /* 0x000f22000c1e1900 */
[----:B--2---:R-:W-:-:S03]  /*03d0*/  @!P0 LOP3.LUT R8, R8, R17, RZ, 0x3c, !PT ;  /* 0x0000001108088212 */ /* 0x004fc600078e3cff */
[----:B------:R-:W2:Y:S01]  /*03e0*/  @!P0 LDG.E R17, desc[UR38][R12.64+0x4] ;  /* 0x000004260c118981 */ /* 0x000ea2000c1e1900 */
[----:B---3--:R-:W-:-:S03]  /*03f0*/  @P1 LOP3.LUT R8, R8, R19, RZ, 0x3c, !PT ;  /* 0x0000001308081212 */ /* 0x008fc600078e3cff */
[----:B------:R-:W3:Y:S01]  /*0400*/  @!P0 LDG.E R19, desc[UR38][R12.64+0xc] ;  /* 0x00000c260c138981 */ /* 0x000ee2000c1e1900 */
[----:B----4-:R-:W-:-:S03]  /*0410*/  @!P0 LOP3.LUT R5, R5, R18, RZ, 0x3c, !PT ;  /* 0x0000001205058212 */ /* 0x010fc600078e3cff */
[----:B------:R-:W4:Y:S01]  /*0420*/  @!P0 LDG.E R18, desc[UR38][R12.64+0x8] ;  /* 0x000008260c128981 */ /* 0x000f22000c1e1900 */
[----:B------:R-:W-:-:S03]  /*0430*/  @P2 LOP3.LUT R8, R8, R21, RZ, 0x3c, !PT ;  /* 0x0000001508082212 */ /* 0x000fc600078e3cff */
[----:B------:R-:W4:Y:S01]  /*0440*/  @P1 LDG.E R21, desc[UR38][R12.64+0x18] ;  /* 0x000018260c151981 */ /* 0x000f22000c1e1900 */
[----:B------:R-:W-:-:S03]  /*0450*/  @P1 LOP3.LUT R5, R5, R20, RZ, 0x3c, !PT ;  /* 0x0000001405051212 */ /* 0x000fc600078e3cff */
[----:B------:R-:W4:Y:S01]  /*0460*/  @P1 LDG.E R20, desc[UR38][R12.64+0x1c] ;  /* 0x00001c260c141981 */ /* 0x000f22000c1e1900 */
[----:B------:R-:W-:-:S03]  /*0470*/  @P3 LOP3.LUT R8, R8, R23, RZ, 0x3c, !PT ;  /* 0x0000001708083212 */ /* 0x000fc600078e3cff */
[----:B------:R-:W4:Y:S01]  /*0480*/  @P1 LDG.E R23, desc[UR38][R12.64+0x20] ;  /* 0x000020260c171981 */ /* 0x000f22000c1e1900 */
[----:B------:R-:W-:-:S03]  /*0490*/  @P2 LOP3.LUT R5, R5, R24, RZ, 0x3c, !PT ;  /* 0x0000001805052212 */ /* 0x000fc600078e3cff */
[----:B------:R-:W4:Y:S01]  /*04a0*/  @P3 LDG.E R24, desc[UR38][R12.64+0x4c] ;  /* 0x00004c260c183981 */ /* 0x000f22000c1e1900 */
[----:B--2---:R-:W-:-:S03]  /*04b0*/  @!P0 LOP3.LUT R6, R6, R17, RZ, 0x3c, !PT ;  /* 0x0000001106068212 */ /* 0x004fc600078e3cff */
[----:B------:R-:W2:Y:S01]  /*04c0*/  @P2 LDG.E R17, desc[UR38][R12.64+0x2c] ;  /* 0x00002c260c112981 */ /* 0x000ea2000c1e1900 */
[----:B---3--:R-:W-:-:S03]  /*04d0*/  @!P0 LOP3.LUT R4, R4, R19, RZ, 0x3c, !PT ;  /* 0x0000001304048212 */ /* 0x008fc600078e3cff */
[----:B------:R-:W3:Y:S01]  /*04e0*/  @P2 LDG.E R19, desc[UR38][R12.64+0x34] ;  /* 0x000034260c132981 */ /* 0x000ee2000c1e1900 */
[----:B----4-:R-:W-:-:S03]  /*04f0*/  @!P0 LOP3.LUT R7, R7, R18, RZ, 0x3c, !PT ;  /* 0x0000001207078212 */ /* 0x010fc600078e3cff */
[----:B------:R-:W4:Y:S01]  /*0500*/  @P2 LDG.E R18, desc[UR38][R12.64+0x30] ;  /* 0x000030260c122981 */ /* 0x000f22000c1e1900 */
        /* <DEDUP_REMOVED lines=10> */
[----:B--2---:R-:W-:-:S03]  /*05b0*/  @P2 LOP3.LUT R6, R6, R17, RZ, 0x3c, !PT ;  /* 0x0000001106062212 */ /* 0x004fc600078e3cff */
[----:B------:R-:W2:Y:S01]  /*05c0*/  @P4 LDG.E R17, desc[UR38][R12.64+0x54] ;  /* 0x000054260c114981 */ /* 0x000ea2000c1e1900 */
[----:B---3--:R-:W-:-:S03]  /*05d0*/  @P2 LOP3.LUT R4, R4, R19, RZ, 0x3c, !PT ;  /* 0x0000001304042212 */ /* 0x008fc600078e3cff */
[----:B------:R-:W3:Y:S01]  /*05e0*/  @P4 LDG.E R19, desc[UR38][R12.64+0x5c] ;  /* 0x00005c260c134981 */ /* 0x000ee2000c1e1900 */
[----:B----4-:R-:W-:-:S03]  /*05f0*/  @P2 LOP3.LUT R7, R7, R18, RZ, 0x3c, !PT ;  /* 0x0000001207072212 */ /* 0x010fc600078e3cff */
        /* <DEDUP_REMOVED lines=9> */
[----:B------:R-:W-:Y:S02]  /*0690*/  LOP3.LUT P0, RZ, R22, 0x80, RZ, 0xc0, !PT ;  /* 0x0000008016ff7812 */ /* 0x000fe4000780c0ff */
[----:B------:R-:W-:-:S04]  /*06a0*/  @P5 LOP3.LUT R8, R8, R27, RZ, 0x3c, !PT ;  /* 0x0000001b08085212 */ /* 0x000fc800078e3cff */
[----:B------:R-:W-:-:S07]  /*06b0*/  @P6 LOP3.LUT R8, R8, R25, RZ, 0x3c, !PT ;  /* 0x0000001908086212 */ /* 0x000fce00078e3cff */
[----:B------:R-:W4:Y:S04]  /*06c0*/  @P0 LDG.E R25, desc[UR38][R12.64+0x8c] ;  /* 0x00008c260c190981 */ /* 0x000f28000c1e1900 */
        /* <DEDUP_REMOVED lines=15> */
[----:B------:R-:W-:Y:S02]  /*07c0*/  @P0 LOP3.LUT R8, R8, R25, RZ, 0x3c, !PT ;  /* 0x0000001908080212 */ /* 0x000fe400078e3cff */
[----:B--2---:R-:W-:Y:S02]  /*07d0*/  @P6 LOP3.LUT R6, R6, R17, RZ, 0x3c, !PT ;  /* 0x0000001106066212 */ /* 0x004fe400078e3cff */
[----:B---3--:R-:W-:Y:S02]  /*07e0*/  @P6 LOP3.LUT R4, R4, R19, RZ, 0x3c, !PT ;  /* 0x0000001304046212 */ /* 0x008fe400078e3cff */
[----:B----4-:R-:W-:Y:S02]  /*07f0*/  @P6 LOP3.LUT R7, R7, R18, RZ, 0x3c, !PT ;  /* 0x0000001207076212 */ /* 0x010fe400078e3cff */
[----:B------:R-:W-:Y:S02]  /*0800*/  @P0 LOP3.LUT R6, R6, R21, RZ, 0x3c, !PT ;  /* 0x0000001506060212 */ /* 0x000fe400078e3cff */
[----:B------:R-:W-:-:S02]  /*0810*/  @P6 LOP3.LUT R5, R5, R20, RZ, 0x3c, !PT ;  /* 0x0000001405056212 */ /* 0x000fc400078e3cff */
[----:B------:R-:W-:Y:S02]  /*0820*/  @P0 LOP3.LUT R4, R4, R23, RZ, 0x3c, !PT ;  /* 0x0000001704040212 */ /* 0x000fe400078e3cff */
[----:B------:R-:W-:Y:S02]  /*0830*/  @P0 LOP3.LUT R5, R5, R26, RZ, 0x3c, !PT ;  /* 0x0000001a05050212 */ /* 0x000fe400078e3cff */
[----:B------:R-:W-:Y:S02]  /*0840*/  @P0 LOP3.LUT R7, R7, R24, RZ, 0x3c, !PT ;  /* 0x0000001807070212 */ /* 0x000fe400078e3cff */
[----:B------:R-:W-:-:S13]  /*0850*/  R2P PR, R22.B1, 0x7f ;  /* 0x0000007f16007804 */ /* 0x000fda0000001000 */
[----:B------:R-:W2:Y:S04]  /*0860*/  @P0 LDG.E R17, desc[UR38][R12.64+0xa0] ;  /* 0x0000a0260c110981 */ /* 0x000ea8000c1e1900 */
[----:B------:R-:W3:Y:S04]  /*0870*/  @P1 LDG.E R19, desc[UR38][R12.64+0xb4] ;  /* 0x0000b4260c131981 */ /* 0x000ee8000c1e1900 */
[----:B------:R-:W4:Y:S04]  /*0880*/  @P2 LDG.E R21, desc[UR38][R12.64+0xc8] ;  /* 0x0000c8260c152981 */ /* 0x000f28000c1e1900 */
[----:B------:R-:W4:Y:S04]  /*0890*/  @P0 LDG.E R20, desc[UR38][R12.64+0xa8] ;  /* 0x0000a8260c140981 */ /* 0x000f28000c1e1900 */
[----:B------:R-:W4:Y:S04]  /*08a0*/  @P0 LDG.E R24, desc[UR38][R12.64+0xb0] ;  /* 0x0000b0260c180981 */ /* 0x000f28000c1e1900 */
[----:B------:R-:W4:Y:S04]  /*08b0*/  @P3 LDG.E R23, desc[UR38][R12.64+0xdc] ;  /* 0x0000dc260c173981 */ /* 0x000f28000c1e1900 */
[----:B------:R-:W4:Y:S04]  /*08c0*/  @P1 LDG.E R18, desc[UR38][R12.64+0xbc] ;  /* 0x0000bc260c121981 */ /* 0x000f28000c1e1900 */
        /* <DEDUP_REMOVED lines=20> */
[----:B---3--:R-:W-:Y:S02]  /*0a10*/  @P0 LOP3.LUT R4, R4, R19, RZ, 0x3c, !PT ;  /* 0x0000001304040212 */ /* 0x008fe400078e3cff */
[----:B------:R-:W-:Y:S01]  /*0a20*/  LOP3.LUT P0, RZ, R22, 0x8000, RZ, 0xc0, !PT ;  /* 0x0000800016ff7812 */ /* 0x000fe2000780c0ff */
[----:B------:R-:W3:Y:S01]  /*0a30*/  @P2 LDG.E R19, desc[UR38][R12.64+0xcc] ;  /* 0x0000cc260c132981 */ /* 0x000ee2000c1e1900 */
[----:B----4-:R-:W-:-:S03]  /*0a40*/  @P1 LOP3.LUT R6, R6, R21, RZ, 0x3c, !PT ;  /* 0x0000001506061212 */ /* 0x010fc600078e3cff */
[----:B------:R-:W4:Y:S04]  /*0a50*/  @P2 LDG.E R22, desc[UR38][R12.64+0xd0] ;  /* 0x0000d0260c162981 */ /* 0x000f28000c1e1900 */
[----:B------:R-:W4:Y:S01]  /*0a60*/  @P2 LDG.E R21, desc[UR38][R12.64+0xd4] ;  /* 0x0000d4260c152981 */ /* 0x000f22000c1e1900 */
[----:B------:R-:W-:-:S03]  /*0a70*/  @P1 LOP3.LUT R5, R5, R20, RZ, 0x3c, !PT ;  /* 0x0000001405051212 */ /* 0x000fc600078e3cff */
[----:B------:R-:W4:Y:S01]  /*0a80*/  @P3 LDG.E R20, desc[UR38][R12.64+0xec] ;  /* 0x0000ec260c143981 */ /* 0x000f22000c1e1900 */
[----:B------:R-:W-:Y:S02]  /*0a90*/  @P5 LOP3.LUT R8, R8, R27, RZ, 0x3c, !PT ;  /* 0x0000001b08085212 */ /* 0x000fe400078e3cff */
[----:B------:R-:W-:Y:S01]  /*0aa0*/  @P2 LOP3.LUT R5, R5, R24, RZ, 0x3c, !PT ;  /* 0x0000001805052212 */ /* 0x000fe200078e3cff */
[----:B------:R-:W4:Y:S04]  /*0ab0*/  @P0 LDG.E R26, desc[UR38][R12.64+0x13c] ;  /* 0x00013c260c1a0981 */ /* 0x000f28000c1e1900 */
        /* <DEDUP_REMOVED lines=9> */
[----:B------:R-:W-:Y:S02]  /*0b50*/  @P2 LOP3.LUT R4, R4, R21, RZ, 0x3c, !PT ;  /* 0x0000001504042212 */ /* 0x000fe400078e3cff */
[----:B------:R-:W-:Y:S01]  /*0b60*/  @P3 LOP3.LUT R7, R7, R18, RZ, 0x3c, !PT ;  /* 0x0000001207073212 */ /* 0x000fe200078e3cff */
[----:B------:R-:W4:Y:S01]  /*0b70*/  @P4 LDG.E R21, desc[UR38][R12.64+0xfc] ;  /* 0x0000fc260c154981 */ /* 0x000f22000c1e1900 */
[----:B------:R-:W-:-:S03]  /*0b80*/  @P3 LOP3.LUT R6, R6, R23, RZ, 0x3c, !PT ;  /* 0x0000001706063212 */ /* 0x000fc600078e3cff */
        /* <DEDUP_REMOVED lines=20> */
[----:B------:R-:W-:-:S05]  /*0cd0*/  VIADD R16, R16, 0x10 ;  /* 0x0000001010107836 */ /* 0x000fca0000000000 */
[----:B------:R-:W-:Y:S02]  /*0ce0*/  ISETP.NE.AND P1, PT, R16, 0x20, PT ;  /* 0x000000201000780c */ /* 0x000fe40003f25270 */
[----:B------:R-:W-:Y:S02]  /*0cf0*/  @P5 LOP3.LUT R5, R5, R20, RZ, 0x3c, !PT ;  /* 0x0000001405055212 */ /* 0x000fe400078e3cff */
[----:B--2---:R-:W-:Y:S02]  /*0d00*/  @P5 LOP3.LUT R4, R4, R17, RZ, 0x3c, !PT ;  /* 0x0000001104045212 */ /* 0x004fe400078e3cff */
[----:B---3--:R-:W-:Y:S02]  /*0d10*/  @P6 LOP3.LUT R6, R6, R19, RZ, 0x3c, !PT ;  /* 0x0000001306066212 */ /* 0x008fe400078e3cff */
[----:B----4-:R-:W-:Y:S02]  /*0d20*/  @P6 LOP3.LUT R7, R7, R22, RZ, 0x3c, !PT ;  /* 0x0000001607076212 */ /* 0x010fe400078e3cff */
[----:B------:R-:W-:-:S02]  /*0d30*/  @P6 LOP3.LUT R4, R4, R21, RZ, 0x3c, !PT ;  /* 0x0000001504046212 */ /* 0x000fc400078e3cff */
[----:B------:R-:W-:Y:S02]  /*0d40*/  @P6 LOP3.LUT R5, R5, R18, RZ, 0x3c, !PT ;  /* 0x0000001205056212 */ /* 0x000fe400078e3cff */
[----:B------:R-:W-:Y:S02]  /*0d50*/  @P0 LOP3.LUT R7, R7, R24, RZ, 0x3c, !PT ;  /* 0x0000001807070212 */ /* 0x000fe400078e3cff */
[----:B------:R-:W-:Y:S02]  /*0d60*/  @P0 LOP3.LUT R6, R6, R23, RZ, 0x3c, !PT ;  /* 0x0000001706060212 */ /* 0x000fe400078e3cff */
[----:B------:R-:W-:Y:S02]  /*0d70*/  @P0 LOP3.LUT R5, R5, R26, RZ, 0x3c, !PT ;  /* 0x0000001a05050212 */ /* 0x000fe400078e3cff */
[----:B------:R-:W-:Y:S01]  /*0d80*/  @P0 LOP3.LUT R4, R4, R25, RZ, 0x3c, !PT ;  /* 0x0000001904040212 */ /* 0x000fe200078e3cff */
[----:B------:R-:W-:Y:S06]  /*0d90*/  @P1 BRA `(.L_x_4) ;  /* 0xfffffff4004c1947 */ /* 0x000fec000383ffff */
[----:B------:R-:W-:-:S05]  /*0da0*/  VIADD R14, R14, 0x1 ;  /* 0x000000010e0e7836 */ /* 0x000fca0000000000 */
[----:B------:R-:W-:-:S13]  /*0db0*/  ISETP.NE.AND P0, PT, R14, 0x5, PT ;  /* 0x000000050e00780c */ /* 0x000fda0003f05270 */
[----:B------:R-:W-:Y:S05]  /*0dc0*/  @P0 BRA `(.L_x_5) ;  /* 0xfffffff400300947 */ /* 0x000fea000383ffff */
[----:B------:R2:W-:Y:S01]  /*0dd0*/  STL [R1+0x4], R8 ;  /* 0x0000040801007387 */ /* 0x0005e20000100800 */
[----:B------:R-:W-:-:S03]  /*0de0*/  UISETP.NE.U32.AND UP0, UPT, UR9, 0x1, UPT ;  /* 0x000000010900788c */ /* 0x000fc6000bf05070 */
[----:B------:R2:W-:Y:S01]  /*0df0*/  STL.64 [R1+0x8], R6 ;  /* 0x0000080601007387 */ /* 0x0005e20000100a00 */
[----:B------:R-:W-:-:S03]  /*0e00*/  UISETP.NE.AND.EX UP0, UPT, URZ, URZ, UPT, UP0 ;  /* 0x000000ffff00728c */ /* 0x000fc6000bf05300 */
[----:B------:R2:W-:Y:S06]  /*0e10*/  STL.64 [R1+0x10], R4 ;  /* 0x0000100401007387 */ /* 0x0005ec0000100a00 */
[----:B------:R-:W-:Y:S05]  /*0e20*/  BRA.U !UP0, `(.L_x_3) ;  /* 0x0000001908047547 */ /* 0x000fea000b800000 */
[----:B------:R-:W-:Y:S01]  /*0e30*/  UMOV UR6, URZ ;  /* 0x000000ff00067c82 */ /* 0x000fe20008000000 */
[----:B------:R-:W-:Y:S01]  /*0e40*/  UMOV UR7, URZ ;  /* 0x000000ff00077c82 */ /* 0x000fe20008000000 */
[----:B--2---:R-:W-:Y:S02]  /*0e50*/  IMAD.MOV.U32 R8, RZ, RZ, RZ ;  /* 0x000000ffff087224 */ /* 0x004fe400078e00ff */
[----:B------:R-:W-:Y:S02]  /*0e60*/  IMAD.MOV.U32 R14, RZ, RZ, RZ ;  /* 0x000000ffff0e7224 */ /* 0x000fe400078e00ff */
[----:B------:R-:W-:Y:S02]  /*0e70*/  IMAD.U32 R5, RZ, RZ, UR6 ;  /* 0x00000006ff057e24 */ /* 0x000fe4000f8e00ff */
[----:B------:R-:W-:Y:S02]  /*0e80*/  IMAD.U32 R4, RZ, RZ, UR7 ;  /* 0x00000007ff047e24 */ /* 0x000fe4000f8e00ff */
[----:B------:R-:W-:-:S02]  /*0e90*/  IMAD.U32 R7, RZ, RZ, UR6 ;  /* 0x00000006ff077e24 */ /* 0x000fc4000f8e00ff */
[----:B------:R-:W-:-:S07]  /*0ea0*/  IMAD.U32 R6, RZ, RZ, UR7 ;  /* 0x00000007ff067e24 */ /* 0x000fce000f8e00ff */
.L_x_7:
[----:B------:R-:W-:-:S06]  /*0eb0*/  IMAD R9, R14, 0x4, R1 ;  /* 0x000000040e097824 */ /* 0x000fcc00078e0201 */
[----:B------:R-:W5:Y:S01]  /*0ec0*/  LDL R9, [R9+0x4] ;  /* 0x0000040009097983 */ /* 0x000f620000100800 */
[----:B------:R-:W-:Y:S02]  /*0ed0*/  IMAD.SHL.U32 R15, R14, 0x20, RZ ;  /* 0x000000200e0f7824 */ /* 0x000fe400078e00ff */
[----:B------:R-:W-:-:S07]  /*0ee0*/  IMAD.MOV.U32 R16, RZ, RZ, RZ ;  /* 0x000000ffff107224 */ /* 0x000fce00078e00ff */
.L_x_6:
[----:B-----5:R-:W-:Y:S01]  /*0ef0*/  SHF.R.U32.HI R22, RZ, R16, R9 ;  /* 0x00000010ff167219 */ /* 0x020fe20000011609 */
[----:B------:R-:W-:-:S03]  /*0f00*/  IMAD.IADD R12, R15, 0x1, R16 ;  /* 0x000000010f0c7824 */ /* 0x000fc600078e0210 */
[----:B------:R-:W-:-:S04]  /*0f10*/  LOP3.LUT R13, R22, 0x1, RZ, 0xc0, !PT ;  /* 0x00000001160d7812 */ /* 0x000fc800078ec0ff */
[----:B------:R-:W-:Y:S01]  /*0f20*/  ISETP.NE.U32.AND P0, PT, R13, 0x1, PT ;  /* 0x000000010d00780c */ /* 0x000fe20003f05070 */
[----:B------:R-:W-:-:S03]  /*0f30*/  IMAD R13, R12, 0x5, RZ ;  /* 0x000000050c0d7824 */ /* 0x000fc600078e02ff */
[----:B------:R-:W-:Y:S01]  /*0f40*/  R2P PR, R22, 0x7e ;  /* 0x0000007e16007804 */ /* 0x000fe20000000000 */
[----:B------:R-:W-:-:S08]  /*0f50*/  IMAD.WIDE.U32 R12, R13, 0x4, R10 ;  /* 0x000000040d0c7825 */ /* 0x000fd000078e000a */
[----:B------:R-:W2:Y:S04]  /*0f60*/  @!P0 LDG.E R17, desc[UR38][R12.64] ;  /* 0x000000260c118981 */ /* 0x000ea8000c1e1900 */
        /* <DEDUP_REMOVED lines=173> */
[----:B------:R-:W-:Y:S05]  /*1a40*/  BRA.U UP0, `(.L_x_3) ;  /* 0x0000000900fc7547 */ /* 0x000fea000b800000 */
[----:B------:R-:W-:Y:S01]  /*1a50*/  UMOV UR6, URZ ;  /* 0x000000ff00067c82 */ /* 0x000fe20008000000 */
[----:B------:R-:W-:Y:S01]  /*1a60*/  UMOV UR7, URZ ;  /* 0x000000ff00077c82 */ /* 0x000fe20008000000 */
[----:B---3--:R-:W-:Y:S02]  /*1a70*/  IMAD.MOV.U32 R8, RZ, RZ, RZ ;  /* 0x000000ffff087224 */ /* 0x008fe400078e00ff */
[----:B------:R-:W-:Y:S02]  /*1a80*/  IMAD.MOV.U32 R14, RZ, RZ, RZ ;  /* 0x000000ffff0e7224 */ /* 0x000fe400078e00ff */
[----:B------:R-:W-:Y:S02]  /*1a90*/  IMAD.U32 R5, RZ, RZ, UR6 ;  /* 0x00000006ff057e24 */ /* 0x000fe4000f8e00ff */
[----:B------:R-:W-:Y:S02]  /*1aa0*/  IMAD.U32 R4, RZ, RZ, UR7 ;  /* 0x00000007ff047e24 */ /* 0x000fe4000f8e00ff */
[----:B------:R-:W-:-:S02]  /*1ab0*/  IMAD.U32 R7, RZ, RZ, UR6 ;  /* 0x00000006ff077e24 */ /* 0x000fc4000f8e00ff */
[----:B------:R-:W-:-:S07]  /*1ac0*/  IMAD.U32 R6, RZ, RZ, UR7 ;  /* 0x00000007ff067e24 */ /* 0x000fce000f8e00ff */
.L_x_9:
[----:B------:R-:W-:-:S06]  /*1ad0*/  IMAD R9, R14, 0x4, R1 ;  /* 0x000000040e097824 */ /* 0x000fcc00078e0201 */
[----:B------:R-:W5:Y:S01]  /*1ae0*/  LDL R9, [R9+0x4] ;  /* 0x0000040009097983 */ /* 0x000f620000100800 */
[----:B------:R-:W-:Y:S02]  /*1af0*/  IMAD.SHL.U32 R15, R14, 0x20, RZ ;  /* 0x000000200e0f7824 */ /* 0x000fe400078e00ff */
[----:B------:R-:W-:-:S07]  /*1b00*/  IMAD.MOV.U32 R16, RZ, RZ, RZ ;  /* 0x000000ffff107224 */ /* 0x000fce00078e00ff */
.L_x_8:
        /* <DEDUP_REMOVED lines=176> */
[----:B------:R4:W-:Y:S04]  /*2610*/  STL [R1+0x4], R8 ;  /* 0x0000040801007387 */ /* 0x0009e80000100800 */
[----:B------:R4:W-:Y:S04]  /*2620*/  STL.64 [R1+0x8], R6 ;  /* 0x0000080601007387 */ /* 0x0009e80000100a00 */
[----:B------:R4:W-:Y:S02]  /*2630*/  STL.64 [R1+0x10], R4 ;  /* 0x0000100401007387 */ /* 0x0009e40000100a00 */
.L_x_3:
[----:B------:R-:W-:Y:S01]  /*2640*/  UISETP.GT.U32.AND UP0, UPT, UR8, 0x3, UPT ;  /* 0x000000030800788c */ /* 0x000fe2000bf04070 */
[----:B------:R-:W-:Y:S01]  /*2650*/  VIADD R3, R3, 0x1 ;  /* 0x0000000103037836 */ /* 0x000fe20000000000 */
[----:B------:R-:W-:Y:S02]  /*2660*/  USHF.R.U64 UR6, UR8, 0x2, UR5 ;  /* 0x0000000208067899 */ /* 0x000fe40008001205 */
[----:B------:R-:W-:Y:S02]  /*2670*/  UISETP.GT.U32.AND.EX UP0, UPT, UR5, URZ, UPT, UP0 ;  /* 0x000000ff0500728c */ /* 0x000fe4000bf04100 */
[----:B------:R-:W-:-:S03]  /*2680*/  USHF.R.U32.HI UR7, URZ, 0x2, UR5 ;  /* 0x00000002ff077899 */ /* 0x000fc60008011605 */
[----:B------:R-:W-:-:S04]  /*2690*/  UMOV UR8, UR6 ;  /* 0x0000000600087c82 */ /* 0x000fc80008000000 */
[----:B------:R-:W-:Y:S01]  /*26a0*/  UMOV UR5, UR7 ;  /* 0x0000000700057c82 */ /* 0x000fe20008000000 */
[----:B------:R-:W-:Y:S05]  /*26b0*/  BRA.U UP0, `(.L_x_10) ;  /* 0xffffffd900cc7547 */ /* 0x000fea000b83ffff */
.L_x_2:
[----:B------:R-:W-:Y:S01]  /*26c0*/  SHF.R.U32.HI R3, RZ, 0x2, R8 ;  /* 0x00000002ff037819 */ /* 0x000fe20000011608 */
[----:B------:R-:W5:Y:S01]  /*26d0*/  LDC.64 R12, c[0x0][0x380] ;  /* 0x0000e000ff0c7b82 */ /* 0x000f620000000a00 */
[----:B------:R-:W-:Y:S01]  /*26e0*/  IMAD.U32 R17, RZ, RZ, UR4 ;  /* 0x00000004ff117e24 */ /* 0x000fe2000f8e00ff */
[----:B------:R0:W-:Y:S01]  /*26f0*/  STL.64 [R1+0x18], RZ ;  /* 0x000018ff01007387 */ /* 0x0001e20000100a00 */
[----:B------:R-:W-:Y:S01]  /*2700*/  LOP3.LUT R3, R3, R8, RZ, 0x3c, !PT ;  /* 0x0000000803037212 */ /* 0x000fe200078e3cff */
[----:B-1234-:R-:W-:Y:S01]  /*2710*/  IMAD.SHL.U32 R8, R5, 0x10, RZ ;  /* 0x0000001005087824 */ /* 0x01efe200078e00ff */
[----:B------:R-:W-:Y:S01]  /*2720*/  UIADD3 UR4, UPT, UPT, UR4, 0x1, URZ ;  /* 0x0000000104047890 */ /* 0x000fe2000fffe0ff */
[----:B------:R-:W-:Y:S01]  /*2730*/  IMAD R17, R17, UR42, R2 ;  /* 0x0000002a11117c24 */ /* 0x000fe2000f8e0202 */
[----:B------:R1:W-:Y:S01]  /*2740*/  STL [R1+0x20], RZ ;  /* 0x000020ff01007387 */ /* 0x0003e20000100800 */
[C---:B------:R-:W-:Y:S01]  /*2750*/  IMAD.SHL.U32 R9, R3.reuse, 0x2, RZ ;  /* 0x0000000203097824 */ /* 0x040fe200078e00ff */
[----:B------:R-:W-:Y:S01]  /*2760*/  UISETP.NE.AND UP0, UPT, UR4, UR41, UPT ;  /* 0x000000290400728c */ /* 0x000fe2000bf05270 */
[----:B------:R-:W-:Y:S01]  /*2770*/  IMAD.MOV.U32 R10, RZ, RZ, R7 ;  /* 0x000000ffff0a7224 */ /* 0x000fe200078e0007 */
[----:B------:R1:W-:Y:S01]  /*2780*/  STL.64 [R1+0x28], RZ ;  /* 0x000028ff01007387 */ /* 0x0003e20000100a00 */
[----:B------:R-:W-:Y:S01]  /*2790*/  IMAD.MOV.U32 R11, RZ, RZ, R4 ;  /* 0x000000ffff0b7224 */ /* 0x000fe200078e0004 */
[----:B------:R-:W-:-:S02]  /*27a0*/  LOP3.LUT R8, R3, R9, R8, 0x96, !PT ;  /* 0x0000000903087212 */ /* 0x000fc400078e9608 */
[----:B------:R1:W-:Y:S02]  /*27b0*/  STL [R1+0x4], R6 ;  /* 0x0000040601007387 */ /* 0x0003e40000100800 */
[----:B------:R-:W-:Y:S01]  /*27c0*/  LOP3.LUT R9, R8, R5, RZ, 0x3c, !PT ;  /* 0x0000000508097212 */ /* 0x000fe200078e3cff */
[----:B------:R-:W-:Y:S01]  /*27d0*/  IMAD.MOV.U32 R8, RZ, RZ, 0x2f800000 ;  /* 0x2f800000ff087424 */ /* 0x000fe200078e00ff */
[----:B------:R1:W-:Y:S02]  /*27e0*/  STL.64 [R1+0x8], R10 ;  /* 0x0000080a01007387 */ /* 0x0003e40000100a00 */
[----:B------:R-:W-:Y:S01]  /*27f0*/  IADD3 R3, PT, PT, R9, 0x64f0c9, R0 ;  /* 0x0064f0c909037810 */ /* 0x000fe20007ffe000 */
[----:B-----5:R-:W-:-:S04]  /*2800*/  IMAD.WIDE.U32 R12, R17, 0x8, R12 ;  /* 0x00000008110c7825 */ /* 0x020fc800078e000c */
[----:B------:R-:W-:-:S05]  /*2810*/  VIADD R3, R3, 0x587c5 ;  /* 0x000587c503037836 */ /* 0x000fca0000000000 */
[----:B------:R-:W-:-:S05]  /*2820*/  I2FP.F32.U32 R3, R3 ;  /* 0x0000000300037245 */ /* 0x000fca0000201000 */
[----:B------:R-:W-:Y:S01]  /*2830*/  FFMA R3, R3, R8, 1.1641532182693481445e-10 ;  /* 0x2f00000003037423 */ /* 0x000fe20000000008 */
[----:B------:R-:W-:-:S03]  /*2840*/  IMAD.MOV.U32 R8, RZ, RZ, R5 ;  /* 0x000000ffff087224 */ /* 0x000fc600078e0005 */
[----:B------:R-:W0:Y:S02]  /*2850*/  F2F.F64.F32 R14, R3 ;  /* 0x00000003000e7310 */ /* 0x000e240000201800 */
[----:B------:R1:W-:Y:S04]  /*2860*/  STL.64 [R1+0x10], R8 ;  /* 0x0000100801007387 */ /* 0x0003e80000100a00 */
[----:B0-----:R1:W-:Y:S01]  /*2870*/  STG.E.64 desc[UR38][R12.64], R14 ;  /* 0x0000000e0c007986 */ /* 0x0013e2000c101b26 */
[----:B------:R-:W-:Y:S05]  /*2880*/  BRA.U UP0, `(.L_x_11) ;  /* 0xffffffd9000c7547 */ /* 0x000fea000b83ffff */
[----:B-1----:R-:W-:-:S07]  /*2890*/  VIADD R12, R0, 0x700053 ;  /* 0x00700053000c7836 */ /* 0x002fce0000000000 */
.L_x_1:
[----:B------:R-:W-:Y:S01]  /*28a0*/  SHF.R.U32.HI R3, RZ, 0x2, R6 ;  /* 0x00000002ff037819 */ /* 0x000fe20000011606 */
[----:B------:R-:W-:Y:S01]  /*28b0*/  IMAD.SHL.U32 R0, R9, 0x10, RZ ;  /* 0x0000001009007824 */ /* 0x000fe200078e00ff */
[----:B------:R-:W1:Y:S01]  /*28c0*/  LDC.64 R16, c[0x0][0x398] ;  /* 0x0000e600ff107b82 */ /* 0x000e620000000a00 */
[----:B------:R-:W-:Y:S01]  /*28d0*/  IMAD.MOV.U32 R13, RZ, RZ, R7 ;  /* 0x000000ffff0d7224 */ /* 0x000fe200078e0007 */
[----:B------:R-:W-:Y:S01]  /*28e0*/  LOP3.LUT R3, R3, R6, RZ, 0x3c, !PT ;  /* 0x0000000603037212 */ /* 0x000fe200078e3cff */
[----:B------:R-:W-:Y:S01]  /*28f0*/  IMAD.MOV.U32 R10, RZ, RZ, R9 ;  /* 0x000000ffff0a7224 */ /* 0x000fe200078e0009 */
[----:B------:R2:W-:Y:S01]  /*2900*/  STL.64 [R1+0x8], R4 ;  /* 0x0000080401007387 */ /* 0x0005e20000100a00 */
[----:B------:R-:W-:Y:S01]  /*2910*/  ISETP.GE.U32.AND P0, PT, R2, UR41, PT ;  /* 0x0000002902007c0c */ /* 0x000fe2000bf06070 */
[----:B------:R-:W-:Y:S01]  /*2920*/  BSSY.RECONVERGENT B0, `(.L_x_0) ;  /* 0x0000022000007945 */ /* 0x000fe20003800200 */
[C---:B------:R-:W-:Y:S01]  /*2930*/  IMAD.SHL.U32 R6, R3.reuse, 0x2, RZ ;  /* 0x0000000203067824 */ /* 0x040fe200078e00ff */
[----:B------:R2:W-:Y:S04]  /*2940*/  STL.64 [R1], R12 ;  /* 0x0000000c01007387 */ /* 0x0005e80000100a00 */
[----:B------:R-:W-:-:S04]  /*2950*/  LOP3.LUT R0, R3, R6, R0, 0x96, !PT ;  /* 0x0000000603007212 */ /* 0x000fc800078e9600 */
[----:B------:R-:W-:Y:S01]  /*2960*/  LOP3.LUT R11, R0, R9, RZ, 0x3c, !PT ;  /* 0x00000009000b7212 */ /* 0x000fe200078e3cff */
[----:B------:R-:W-:-:S04]  /*2970*/  IMAD.MOV.U32 R0, RZ, RZ, 0x2f800000 ;  /* 0x2f800000ff007424 */ /* 0x000fc800078e00ff */
[----:B------:R-:W-:Y:S01]  /*2980*/  IMAD.IADD R3, R12, 0x1, R11 ;  /* 0x000000010c037824 */ /* 0x000fe200078e020b */
[----:B------:R2:W-:Y:S01]  /*2990*/  STL.64 [R1+0x10], R10 ;  /* 0x0000100a01007387 */ /* 0x0005e20000100a00 */
[----:B-1----:R-:W-:-:S03]  /*29a0*/  IMAD.WIDE.U32 R16, R2, 0x8, R16 ;  /* 0x0000000802107825 */ /* 0x002fc600078e0010 */
[----:B------:R-:W-:-:S05]  /*29b0*/  I2FP.F32.U32 R3, R3 ;  /* 0x0000000300037245 */ /* 0x000fca0000201000 */
[----:B------:R-:W-:-:S04]  /*29c0*/  FFMA R3, R3, R0, 1.1641532182693481445e-10 ;  /* 0x2f00000003037423 */ /* 0x000fc80000000000 */
[----:B------:R-:W0:Y:S02]  /*29d0*/  F2F.F64.F32 R14, R3 ;  /* 0x00000003000e7310 */ /* 0x000e240000201800 */
[----:B0-----:R2:W-:Y:S01]  /*29e0*/  STG.E.64 desc[UR38][R16.64], R14 ;  /* 0x0000000e10007986 */ /* 0x0015e2000c101b26 */
[----:B------:R-:W-:Y:S05]  /*29f0*/  @P0 BRA `(.L_x_12) ;  /* 0x0000000000500947 */ /* 0x000fea0003800000 */
[----:B------:R-:W-:Y:S01]  /*2a00*/  SHF.R.U32.HI R6, RZ, 0x2, R7 ;  /* 0x00000002ff067819 */ /* 0x000fe20000011607 */
[----:B------:R-:W-:Y:S01]  /*2a10*/  IMAD.SHL.U32 R3, R11, 0x10, RZ ;  /* 0x000000100b037824 */ /* 0x000fe200078e00ff */
[----:B--2---:R-:W0:Y:S01]  /*2a20*/  LDC.64 R16, c[0x0][0x3a0] ;  /* 0x0000e800ff107b82 */ /* 0x004e220000000a00 */
[----:B------:R-:W-:Y:S01]  /*2a30*/  VIADD R12, R12, 0x587c5 ;  /* 0x000587c50c0c7836 */ /* 0x000fe20000000000 */
[----:B------:R-:W-:Y:S01]  /*2a40*/  LOP3.LUT R6, R6, R7, RZ, 0x3c, !PT ;  /* 0x0000000706067212 */ /* 0x000fe200078e3cff */
[----:B------:R-:W-:Y:S02]  /*2a50*/  IMAD.MOV.U32 R8, RZ, RZ, R5 ;  /* 0x000000ffff087224 */ /* 0x000fe400078e0005 */
[----:B------:R-:W-:Y:S02]  /*2a60*/  IMAD.MOV.U32 R13, RZ, RZ, R4 ;  /* 0x000000ffff0d7224 */ /* 0x000fe400078e0004 */
[C---:B------:R-:W-:Y:S01]  /*2a70*/  IMAD.SHL.U32 R7, R6.reuse, 0x2, RZ ;  /* 0x0000000206077824 */ /* 0x040fe200078e00ff */
[----:B------:R1:W-:Y:S04]  /*2a80*/  STL.64 [R1+0x8], R8 ;  /* 0x0000080801007387 */ /* 0x0003e80000100a00 */
[----:B------:R-:W-:Y:S01]  /*2a90*/  LOP3.LUT R6, R6, R7, R3, 0x96, !PT ;  /* 0x0000000706067212 */ /* 0x000fe200078e9603 */
[----:B------:R1:W-:Y:S03]  /*2aa0*/  STL.64 [R1], R12 ;  /* 0x0000000c01007387 */ /* 0x0003e60000100a00 */
[----:B------:R-:W-:Y:S01]  /*2ab0*/  LOP3.LUT R7, R6, R11, RZ, 0x3c, !PT ;  /* 0x0000000b06077212 */ /* 0x000fe200078e3cff */
[----:B------:R-:W-:-:S04]  /*2ac0*/  IMAD.MOV.U32 R6, RZ, RZ, R11 ;  /* 0x000000ffff067224 */ /* 0x000fc800078e000b */
[----:B------:R-:W-:Y:S01]  /*2ad0*/  IMAD.IADD R3, R7, 0x1, R12 ;  /* 0x0000000107037824 */ /* 0x000fe200078e020c */
[----:B------:R1:W-:Y:S01]  /*2ae0*/  STL.64 [R1+0x10], R6 ;  /* 0x0000100601007387 */ /* 0x0003e20000100a00 */
[----:B0-----:R-:W-:-:S03]  /*2af0*/  IMAD.WIDE.U32 R4, R2, 0x8, R16 ;  /* 0x0000000802047825 */ /* 0x001fc600078e0010 */
[----:B------:R-:W-:-:S05]  /*2b00*/  I2FP.F32.U32 R3, R3 ;  /* 0x0000000300037245 */ /* 0x000fca0000201000 */
[----:B------:R-:W-:-:S04]  /*2b10*/  FFMA R3, R3, R0, 1.1641532182693481445e-10 ;  /* 0x2f00000003037423 */ /* 0x000fc80000000000 */
[----:B------:R-:W0:Y:S02]  /*2b20*/  F2F.F64.F32 R14, R3 ;  /* 0x00000003000e7310 */ /* 0x000e240000201800 */
[----:B0-----:R1:W-:Y:S02]  /*2b30*/  STG.E.64 desc[UR38][R4.64], R14 ;  /* 0x0000000e04007986 */ /* 0x0013e4000c101b26 */
.L_x_12:
[----:B------:R-:W-:Y:S05]  /*2b40*/  BSYNC.RECONVERGENT B0 ;  /* 0x0000000000007941 */ /* 0x000fea0003800200 */
.L_x_0:
[----:B------:R-:W3:Y:S01]  /*2b50*/  LDC.64 R18, c[0x0][0x3a8] ;  /* 0x0000ea00ff127b82 */ /* 0x000ee20000000a00 */
[----:B------:R-:W-:Y:S01]  /*2b60*/  UIMAD UR44, UR42, UR43, URZ ;  /* 0x0000002b2a2c72a4 */ /* 0x000fe2000f8e02ff */
[C---:B------:R-:W-:Y:S01]  /*2b70*/  IMAD R22, R2.reuse, UR41, RZ ;  /* 0x0000002902167c24 */ /* 0x040fe2000f8e02ff */
[----:B------:R-:W-:Y:S02]  /*2b80*/  UIMAD UR45, UR41, UR43, URZ ;  /* 0x0000002b292d72a4 */ /* 0x000fe4000f8e02ff */
[----:B------:R-:W-:Y:S02]  /*2b90*/  UISETP.GE.U32.AND UP0, UPT, UR42, 0x2, UPT ;  /* 0x000000022a00788c */ /* 0x000fe4000bf06070 */
[C---:B------:R-:W-:Y:S01]  /*2ba0*/  VIADD R3, R2.reuse, UR44 ;  /* 0x0000002c02037c36 */ /* 0x040fe20008000000 */
[----:B--2---:R-:W2:Y:S01]  /*2bb0*/  LDC.64 R16, c[0x0][0x3b0] ;  /* 0x0000ec00ff107b82 */ /* 0x004ea20000000a00 */
[----:B-1----:R-:W-:Y:S01]  /*2bc0*/  VIADD R5, R2, UR45 ;  /* 0x0000002d02057c36 */ /* 0x002fe20008000000 */
[----:B------:R-:W-:-:S02]  /*2bd0*/  UP2UR UR49, UPR, URZ, 0x1 ;  /* 0x00000001ff317883 */ /* 0x000fc40008000000 */
[----:B------:R-:W-:Y:S02]  /*2be0*/  UISETP.NE.OR UP0, UPT, UR43, URZ, !UP0 ;  /* 0x000000ff2b00728c */ /* 0x000fe4000c705670 */
[----:B------:R-:W-:Y:S02]  /*2bf0*/  UIADD3 UR46, UPT, UPT, UR41, -0x1, URZ ;  /* 0xffffffff292e7890 */ /* 0x000fe4000fffe0ff */
[----:B------:R-:W-:Y:S02]  /*2c00*/  ULOP3.LUT UR47, UR41, 0x3, URZ, 0xc0, !UPT ;  /* 0x00000003292f7892 */ /* 0x000fe4000f8ec0ff */
[----:B------:R-:W-:Y:S01]  /*2c10*/  UP2UR UR48, UPR, URZ, 0x1 ;  /* 0x00000001ff307883 */ /* 0x000fe20008000000 */
[----:B------:R-:W-:Y:S01]  /*2c20*/  UMOV UR40, URZ ;  /* 0x000000ff00287c82 */ /* 0x000fe20008000000 */
[----:B---3--:R-:W-:-:S04]  /*2c30*/  IMAD.WIDE.U32 R18, R3, 0x8, R18 ;  /* 0x0000000803127825 */ /* 0x008fc800078e0012 */
[----:B--2---:R-:W-:Y:S01]  /*2c40*/  IMAD.WIDE.U32 R16, R5, 0x8, R16 ;  /* 0x0000000805107825 */ /* 0x004fe200078e0010 */
[----:B------:R-:W-:Y:S06]  /*2c50*/  BAR.SYNC.DEFER_BLOCKING 0x0 ;  /* 0x0000000000007b1d */ /* 0x000fec0000010000 */
.L_x_42:
[----:B------:R-:W1:Y:S01]  /*2c60*/  LDCU.64 UR36, c[0x0][0x3b8] ;  /* 0x00007700ff2477ac */ /* 0x000e620008000a00 */
[----:B--2---:R-:W2:Y:S01]  /*2c70*/  LDC.64 R4, c[0x0][0x398] ;  /* 0x0000e600ff047b82 */ /* 0x004ea20000000a00 */
[----:B------:R-:W-:Y:S01]  /*2c80*/  LOP3.LUT P0, RZ, R2, UR43, RZ, 0xfc, !PT ;  /* 0x0000002b02ff7c12 */ /* 0x000fe2000f80fcff */
[----:B-1----:R-:W-:-:S06]  /*2c90*/  UIMAD.WIDE.U32 UR36, UR40, 0x8, UR36 ;  /* 0x00000008282478a5 */ /* 0x002fcc000f8e0024 */
[----:B------:R-:W-:Y:S02]  /*2ca0*/  IMAD.U32 R6, RZ, RZ, UR36 ;  /* 0x00000024ff067e24 */ /* 0x000fe4000f8e00ff */
[----:B------:R-:W-:Y:S02]  /*2cb0*/  IMAD.U32 R7, RZ, RZ, UR37 ;  /* 0x00000025ff077e24 */ /* 0x000fe4000f8e00ff */
[----:B--2---:R-:W-:-:S03]  /*2cc0*/  IMAD.WIDE.U32 R4, R2, 0x8, R4 ;  /* 0x0000000802047825 */ /* 0x004fc600078e0004 */
[----:B0-----:R0:W-:Y:S04]  /*2cd0*/  @!P0 STG.E.64 desc[UR38][R6.64], RZ ;  /* 0x000000ff06008986 */ /* 0x0011e8000c101b26 */
[----:B----4-:R-:W2:Y:S01]  /*2ce0*/  LDG.E.64 R14, desc[UR38][R4.64] ;  /* 0x00000026040e7981 */ /* 0x010ea2000c1e1b00 */
[----:B------:R-:W-:Y:S02]  /*2cf0*/  UISETP.GE.U32.AND UP0, UPT, UR42, 0x2, UPT ;  /* 0x000000022a00788c */ /* 0x000fe4000bf06070 */
[----:B------:R-:W-:-:S04]  /*2d00*/  UIADD3 UR40, UPT, UPT, UR40, 0x1, URZ ;  /* 0x0000000128287890 */ /* 0x000fc8000fffe0ff */
[----:B------:R-:W-:-:S04]  /*2d10*/  UISETP.NE.AND UP1, UPT, UR40, 0xa, UPT ;  /* 0x0000000a2800788c */ /* 0x000fc8000bf25270 */
[----:B------:R-:W-:Y:S01]  /*2d20*/  UP2UR UR50, UPR, URZ, 0x2 ;  /* 0x00000002ff327883 */ /* 0x000fe20008000000 */
[----:B--2---:R0:W-:Y:S01]  /*2d30*/  STG.E.64 desc[UR38][R18.64], R14 ;  /* 0x0000000e12007986 */ /* 0x0041e2000c101b26 */
[----:B------:R-:W-:Y:S10]  /*2d40*/  BRA.U !UP0, `(.L_x_13) ;  /* 0x00000011083c7547 */ /* 0x000ff4000b800000 */
[----:B------:R-:W-:Y:S01]  /*2d50*/  UISETP.GE.U32.AND UP0, UPT, UR46, 0x3, UPT ;  /* 0x000000032e00788c */ /* 0x000fe2000bf06070 */
[----:B------:R-:W-:-:S08]  /*2d60*/  IMAD.MOV.U32 R5, RZ, RZ, RZ ;  /* 0x000000ffff057224 */ /* 0x000fd000078e00ff */
[----:B------:R-:W-:Y:S05]  /*2d70*/  BRA.U !UP0, `(.L_x_14) ;  /* 0x0000000d08b07547 */ /* 0x000fea000b800000 */
[----:B------:R-:W-:Y:S02]  /*2d80*/  USHF.R.U32.HI UR41, URZ, 0x1, UR42 ;  /* 0x00000001ff297899 */ /* 0x000fe4000801162a */
[----:B------:R-:W-:Y:S02]  /*2d90*/  IMAD.U32 R3, RZ, RZ, UR42 ;  /* 0x0000002aff037e24 */ /* 0x000fe4000f8e00ff */
[----:B------:R-:W-:Y:S01]  /*2da0*/  IMAD.U32 R27, RZ, RZ, UR42 ;  /* 0x0000002aff1b7e24 */ /* 0x000fe2000f8e00ff */
[----:B------:R-:W-:Y:S01]  /*2db0*/  ULOP3.LUT UR4, UR41, 0x7ffffffc, URZ, 0xc0, !UPT ;  /* 0x7ffffffc29047892 */ /* 0x000fe2000f8ec0ff */
[----:B------:R-:W-:Y:S02]  /*2dc0*/  VIADD R29, R2, UR42 ;  /* 0x0000002a021d7c36 */ /* 0x000fe40008000000 */
[----:B------:R-:W-:Y:S01]  /*2dd0*/  IMAD.U32 R25, RZ, RZ, UR45 ;  /* 0x0000002dff197e24 */ /* 0x000fe2000f8e00ff */
[----:B------:R-:W-:Y:S01]  /*2de0*/  UIADD3 UR4, UPT, UPT, -UR4, URZ, URZ ;  /* 0x000000ff04047290 */ /* 0x000fe2000fffe1ff */
[----:B------:R-:W-:-:S02]  /*2df0*/  IMAD.MOV.U32 R23, RZ, RZ, R2 ;  /* 0x000000ffff177224 */ /* 0x000fc400078e0002 */
[--C-:B------:R-:W-:Y:S01]  /*2e00*/  IMAD R3, R3, 0x2, R2.reuse ;  /* 0x0000000203037824 */ /* 0x100fe200078e0202 */
[----:B------:R-:W-:Y:S01]  /*2e10*/  UISETP.GE.AND UP0, UPT, UR4, URZ, UPT ;  /* 0x000000ff0400728c */ /* 0x000fe2000bf06270 */
[----:B------:R-:W-:-:S08]  /*2e20*/  IMAD R27, R27, 0x3, R2 ;  /* 0x000000031b1b7824 */ /* 0x000fd000078e0202 */
[----:B------:R-:W-:Y:S05]  /*2e30*/  BRA.U UP0, `(.L_x_15) ;  /* 0x0000000900f07547 */ /* 0x000fea000b800000 */
[----:B------:R-:W-:Y:S02]  /*2e40*/  UIADD3 UR5, UPT, UPT, -UR4, URZ, URZ ;  /* 0x000000ff04057290 */ /* 0x000fe4000fffe1ff */
[----:B------:R-:W-:Y:S02]  /*2e50*/  UPLOP3.LUT UP0, UPT, UPT, UPT, UPT, 0x80, 0x8 ;  /* 0x000000000008789c */ /* 0x000fe40003f0f070 */
[----:B------:R-:W-:-:S09]  /*2e60*/  UISETP.GT.AND UP1, UPT, UR5, 0xc, UPT ;  /* 0x0000000c0500788c */ /* 0x000fd2000bf24270 */
[----:B------:R-:W-:Y:S05]  /*2e70*/  BRA.U !UP1, `(.L_x_16) ;  /* 0x0000000509d07547 */ /* 0x000fea000b800000 */
[----:B------:R-:W-:Y:S02]  /*2e80*/  ULOP3.LUT UR5, UR41, 0x3fc, URZ, 0xc0, !UPT ;  /* 0x000003fc29057892 */ /* 0x000fe4000f8ec0ff */
[----:B------:R-:W-:-:S11]  /*2e90*/  UPLOP3.LUT UP0, UPT, UPT, UPT, UPT, 0x40, 0x4 ;  /* 0x000000000004789c */ /* 0x000fd60003f0e870 */
.L_x_17:
[----:B-1----:R-:W1:Y:S08]  /*2ea0*/  LDC.64 R4, c[0x0][0x380] ;  /* 0x0000e000ff047b82 */ /* 0x002e700000000a00 */
[----:B0-----:R-:W0:Y:S01]  /*2eb0*/  LDC.64 R6, c[0x0][0x388] ;  /* 0x0000e200ff067b82 */ /* 0x001e220000000a00 */
[----:B-1----:R-:W-:-:S05]  /*2ec0*/  IMAD.WIDE.U32 R20, R23, 0x8, R4 ;  /* 0x0000000817147825 */ /* 0x002fca00078e0004 */
[----:B------:R-:W2:Y:S01]  /*2ed0*/  LDG.E.64 R10, desc[UR38][R20.64] ;  /* 0x00000026140a7981 */ /* 0x000ea2000c1e1b00 */
[----:B0-----:R-:W-:-:S05]  /*2ee0*/  IMAD.WIDE.U32 R8, R25, 0x8, R6 ;  /* 0x0000000819087825 */ /* 0x001fca00078e0006 */
[----:B------:R-:W2:Y:S02]  /*2ef0*/  LDG.E.64 R12, desc[UR38][R8.64] ;  /* 0x00000026080c7981 */ /* 0x000ea4000c1e1b00 */
[----:B--2---:R-:W-:Y:S01]  /*2f00*/  DFMA R10, R12, R10, R14 ;  /* 0x0000000a0c0a722b */ /* 0x004fe2000000000e */
[----:B------:R-:W-:-:S06]  /*2f10*/  IMAD.WIDE.U32 R12, R29, 0x8, R4 ;  /* 0x000000081d0c7825 */ /* 0x000fcc00078e0004 */
[----:B------:R0:W-:Y:S04]  /*2f20*/  STG.E.64 desc[UR38][R18.64], R10 ;  /* 0x0000000a12007986 */ /* 0x0001e8000c101b26 */
[----:B------:R-:W2:Y:S04]  /*2f30*/  LDG.E.64 R12, desc[UR38][R12.64] ;  /* 0x000000260c0c7981 */ /* 0x000ea8000c1e1b00 */
        /* <DEDUP_REMOVED lines=9> */
[----:B0-----:R-:W3:Y:S04]  /*2fd0*/  LDG.E.64 R10, desc[UR38][R8.64+0x18] ;  /* 0x00001826080a7981 */ /* 0x001ee8000c1e1b00 */
[----:B------:R-:W3:Y:S01]  /*2fe0*/  LDG.E.64 R20, desc[UR38][R20.64] ;  /* 0x0000002614147981 */ /* 0x000ee2000c1e1b00 */
[----:B------:R-:W-:-:S04]  /*2ff0*/  IMAD.U32 R0, RZ, RZ, UR42 ;  /* 0x0000002aff007e24 */ /* 0x000fc8000f8e00ff */
[----:B------:R-:W-:Y:S02]  /*3000*/  IMAD R23, R0, 0x4, R23 ;  /* 0x0000000400177824 */ /* 0x000fe400078e0217 */
[----:B------:R-:W-:-:S04]  /*3010*/  VIADD R0, R25, 0x4 ;  /* 0x0000000419007836 */ /* 0x000fc80000000000 */
[----:B-1----:R-:W-:Y:S01]  /*3020*/  IMAD.WIDE.U32 R12, R0, 0x8, R6 ;  /* 0x00000008000c7825 */ /* 0x002fe200078e0006 */
[----:B---3--:R-:W-:-:S03]  /*3030*/  DFMA R10, R10, R20, R14 ;  /* 0x000000140a0a722b */ /* 0x008fc6000000000e */
[----:B------:R-:W-:-:S04]  /*3040*/  IMAD.WIDE.U32 R20, R23, 0x8, R4 ;  /* 0x0000000817147825 */ /* 0x000fc800078e0004 */
[----:B------:R0:W-:Y:S04]  /*3050*/  STG.E.64 desc[UR38][R18.64], R10 ;  /* 0x0000000a12007986 */ /* 0x0001e8000c101b26 */
[----:B------:R-:W3:Y:S04]  /*3060*/  LDG.E.64 R8, desc[UR38][R20.64] ;  /* 0x0000002614087981 */ /* 0x000ee8000c1e1b00 */
[----:B--2---:R-:W3:Y:S01]  /*3070*/  LDG.E.64 R14, desc[UR38][R12.64] ;  /* 0x000000260c0e7981 */ /* 0x004ee2000c1e1b00 */
[----:B------:R-:W-:-:S04]  /*3080*/  IMAD.U32 R0, RZ, RZ, UR42 ;  /* 0x0000002aff007e24 */ /* 0x000fc8000f8e00ff */
[----:B------:R-:W-:Y:S01]  /*3090*/  IMAD R29, R0, 0x4, R29 ;  /* 0x00000004001d7824 */ /* 0x000fe200078e021d */
[----:B---3--:R-:W-:-:S03]  /*30a0*/  DFMA R8, R14, R8, R10 ;  /* 0x000000080e08722b */ /* 0x008fc6000000000a */
[----:B------:R-:W-:-:S04]  /*30b0*/  IMAD.WIDE.U32 R14, R29, 0x8, R4 ;  /* 0x000000081d0e7825 */ /* 0x000fc800078e0004 */
[----:B------:R1:W-:Y:S04]  /*30c0*/  STG.E.64 desc[UR38][R18.64], R8 ;  /* 0x0000000812007986 */ /* 0x0003e8000c101b26 */
[----:B------:R-:W2:Y:S04]  /*30d0*/  LDG.E.64 R14, desc[UR38][R14.64] ;  /* 0x000000260e0e7981 */ /* 0x000ea8000c1e1b00 */
[----:B------:R-:W2:Y:S01]  /*30e0*/  LDG.E.64 R20, desc[UR38][R12.64+0x8] ;  /* 0x000008260c147981 */ /* 0x000ea2000c1e1b00 */
[----:B------:R-:W-:-:S04]  /*30f0*/  IMAD R3, R0, 0x4, R3 ;  /* 0x0000000400037824 */ /* 0x000fc800078e0203 */
[----:B0-----:R-:W-:Y:S01]  /*3100*/  IMAD.WIDE.U32 R10, R3, 0x8, R4 ;  /* 0x00000008030a7825 */ /* 0x001fe200078e0004 */
[----:B--2---:R-:W-:-:S07]  /*3110*/  DFMA R14, R20, R14, R8 ;  /* 0x0000000e140e722b */ /* 0x004fce0000000008 */
[----:B------:R0:W-:Y:S04]  /*3120*/  STG.E.64 desc[UR38][R18.64], R14 ;  /* 0x0000000e12007986 */ /* 0x0001e8000c101b26 */
[----:B------:R-:W2:Y:S04]  /*3130*/  LDG.E.64 R10, desc[UR38][R10.64] ;  /* 0x000000260a0a7981 */ /* 0x000ea8000c1e1b00 */
[----:B------:R-:W2:Y:S01]  /*3140*/  LDG.E.64 R20, desc[UR38][R12.64+0x10] ;  /* 0x000010260c147981 */ /* 0x000ea2000c1e1b00 */
[----:B------:R-:W-:-:S04]  /*3150*/  IMAD R27, R0, 0x4, R27 ;  /* 0x00000004001b7824 */ /* 0x000fc800078e021b */
[----:B-1----:R-:W-:Y:S01]  /*3160*/  IMAD.WIDE.U32 R8, R27, 0x8, R4 ;  /* 0x000000081b087825 */ /* 0x002fe200078e0004 */
[----:B--2---:R-:W-:-:S07]  /*3170*/  DFMA R10, R20, R10, R14 ;  /* 0x0000000a140a722b */ /* 0x004fce000000000e */
[----:B------:R1:W-:Y:S04]  /*3180*/  STG.E.64 desc[UR38][R18.64], R10 ;  /* 0x0000000a12007986 */ /* 0x0003e8000c101b26 */
[----:B------:R-:W2:Y:S04]  /*3190*/  LDG.E.64 R20, desc[UR38][R12.64+0x18] ;  /* 0x000018260c147981 */ /* 0x000ea8000c1e1b00 */
[----:B------:R-:W2:Y:S01]  /*31a0*/  LDG.E.64 R8, desc[UR38][R8.64] ;  /* 0x0000002608087981 */ /* 0x000ea2000c1e1b00 */
[----:B------:R-:W-:Y:S02]  /*31b0*/  IMAD R23, R0, 0x4, R23 ;  /* 0x0000000400177824 */ /* 0x000fe400078e0217 */
[----:B0-----:R-:W-:-:S04]  /*31c0*/  VIADD R15, R25, 0x8 ;  /* 0x00000008190f7836 */ /* 0x001fc80000000000 */
[----:B------:R-:W-:Y:S01]  /*31d0*/  IMAD.WIDE.U32 R14, R15, 0x8, R6 ;  /* 0x000000080f0e7825 */ /* 0x000fe200078e0006 */
[----:B--2---:R-:W-:-:S03]  /*31e0*/  DFMA R20, R20, R8, R10 ;  /* 0x000000081414722b */ /* 0x004fc6000000000a */
[----:B------:R-:W-:-:S04]  /*31f0*/  IMAD.WIDE.U32 R8, R23, 0x8, R4 ;  /* 0x0000000817087825 */ /* 0x000fc800078e0004 */
[----:B------:R0:W-:Y:S04]  /*3200*/  STG.E.64 desc[UR38][R18.64], R20 ;  /* 0x0000001412007986 */ /* 0x0001e8000c101b26 */
[----:B------:R-:W2:Y:S04]  /*3210*/  LDG.E.64 R8, desc[UR38][R8.64] ;  /* 0x0000002608087981 */ /* 0x000ea8000c1e1b00 */
[----:B-1----:R-:W2:Y:S01]  /*3220*/  LDG.E.64 R10, desc[UR38][R14.64] ;  /* 0x000000260e0a7981 */ /* 0x002ea2000c1e1b00 */
[----:B------:R-:W-:Y:S01]  /*3230*/  IMAD R29, R0, 0x4, R29 ;  /* 0x00000004001d7824 */ /* 0x000fe200078e021d */
[----:B--2---:R-:W-:-:S03]  /*3240*/  DFMA R8, R10, R8, R20 ;  /* 0x000000080a08722b */ /* 0x004fc60000000014 */
[----:B------:R-:W-:-:S04]  /*3250*/  IMAD.WIDE.U32 R10, R29, 0x8, R4 ;  /* 0x000000081d0a7825 */ /* 0x000fc800078e0004 */
[----:B------:R1:W-:Y:S04]  /*3260*/  STG.E.64 desc[UR38][R18.64], R8 ;  /* 0x0000000812007986 */ /* 0x0003e8000c101b26 */
[----:B------:R-:W2:Y:S04]  /*3270*/  LDG.E.64 R10, desc[UR38][R10.64] ;  /* 0x000000260a0a7981 */ /* 0x000ea8000c1e1b00 */
[----:B------:R-:W2:Y:S01]  /*3280*/  LDG.E.64 R12, desc[UR38][R14.64+0x8] ;  /* 0x000008260e0c7981 */ /* 0x000ea2000c1e1b00 */
[----:B------:R-:W-:Y:S01]  /*3290*/  IMAD R3, R0, 0x4, R3 ;  /* 0x0000000400037824 */ /* 0x000fe200078e0203 */
[----:B--2---:R-:W-:-:S03]  /*32a0*/  DFMA R10, R12, R10, R8 ;  /* 0x0000000a0c0a722b */ /* 0x004fc60000000008 */
[----:B------:R-:W-:-:S04]  /*32b0*/  IMAD.WIDE.U32 R12, R3, 0x8, R4 ;  /* 0x00000008030c7825 */ /* 0x000fc800078e0004 */
[----:B------:R2:W-:Y:S04]  /*32c0*/  STG.E.64 desc[UR38][R18.64], R10 ;  /* 0x0000000a12007986 */ /* 0x0005e8000c101b26 */
[----:B------:R-:W3:Y:S04]  /*32d0*/  LDG.E.64 R12, desc[UR38][R12.64] ;  /* 0x000000260c0c7981 */ /* 0x000ee8000c1e1b00 */
[----:B0-----:R-:W3:Y:S01]  /*32e0*/  LDG.E.64 R20, desc[UR38][R14.64+0x10] ;  /* 0x000010260e147981 */ /* 0x001ee2000c1e1b00 */
[----:B------:R-:W-:-:S04]  /*32f0*/  IMAD R27, R0, 0x4, R27 ;  /* 0x00000004001b7824 */ /* 0x000fc800078e021b */
[----:B-1----:R-:W-:Y:S01]  /*3300*/  IMAD.WIDE.U32 R8, R27, 0x8, R4 ;  /* 0x000000081b087825 */ /* 0x002fe200078e0004 */
[----:B---3--:R-:W-:-:S07]  /*3310*/  DFMA R12, R20, R12, R10 ;  /* 0x0000000c140c722b */ /* 0x008fce000000000a */
[----:B------:R0:W-:Y:S04]  /*3320*/  STG.E.64 desc[UR38][R18.64], R12 ;  /* 0x0000000c12007986 */ /* 0x0001e8000c101b26 */
[----:B------:R1:W3:Y:S04]  /*3330*/  LDG.E.64 R20, desc[UR38][R14.64+0x18] ;  /* 0x000018260e147981 */ /* 0x0002e8000c1e1b00 */
[----:B------:R-:W3:Y:S01]  /*3340*/  LDG.E.64 R8, desc[UR38][R8.64] ;  /* 0x0000002608087981 */ /* 0x000ee2000c1e1b00 */
[----:B------:R-:W-:Y:S02]  /*3350*/  IMAD R23, R0, 0x4, R23 ;  /* 0x0000000400177824 */ /* 0x000fe400078e0217 */
[----:B--2---:R-:W-:-:S02]  /*3360*/  VIADD R11, R25, 0xc ;  /* 0x0000000c190b7836 */ /* 0x004fc40000000000 */
[----:B-1----:R-:W-:-:S04]  /*3370*/  IMAD.WIDE.U32 R14, R23, 0x8, R4 ;  /* 0x00000008170e7825 */ /* 0x002fc800078e0004 */
[----:B------:R-:W-:Y:S01]  /*3380*/  IMAD.WIDE.U32 R6, R11, 0x8, R6 ;  /* 0x000000080b067825 */ /* 0x000fe200078e0006 */
[----:B---3--:R-:W-:-:S07]  /*3390*/  DFMA R20, R20, R8, R12 ;  /* 0x000000081414722b */ /* 0x008fce000000000c */
[----:B------:R1:W-:Y:S04]  /*33a0*/  STG.E.64 desc[UR38][R18.64], R20 ;  /* 0x0000001412007986 */ /* 0x0003e8000c101b26 */
[----:B------:R-:W0:Y:S04]  /*33b0*/  LDG.E.64 R8, desc[UR38][R14.64] ;  /* 0x000000260e087981 */ /* 0x000e28000c1e1b00 */
[----:B------:R-:W0:Y:S01]  /*33c0*/  LDG.E.64 R10, desc[UR38][R6.64] ;  /* 0x00000026060a7981 */ /* 0x000e22000c1e1b00 */
[----:B------:R-:W-:Y:S01]  /*33d0*/  IMAD R29, R0, 0x4, R29 ;  /* 0x00000004001d7824 */ /* 0x000fe200078e021d */
[----:B0-----:R-:W-:-:S03]  /*33e0*/  DFMA R12, R10, R8, R20 ;  /* 0x000000080a0c722b */ /* 0x001fc60000000014 */
[----:B------:R-:W-:-:S04]  /*33f0*/  IMAD.WIDE.U32 R10, R29, 0x8, R4 ;  /* 0x000000081d0a7825 */ /* 0x000fc800078e0004 */
[----:B------:R0:W-:Y:S04]  /*3400*/  STG.E.64 desc[UR38][R18.64], R12 ;  /* 0x0000000c12007986 */ /* 0x0001e8000c101b26 */
[----:B------:R-:W1:Y:S04]  /*3410*/  LDG.E.64 R10, desc[UR38][R10.64] ;  /* 0x000000260a0a7981 */ /* 0x000e68000c1e1b00 */
[----:B------:R-:W1:Y:S01]  /*3420*/  LDG.E.64 R8, desc[UR38][R6.64+0x8] ;  /* 0x0000082606087981 */ /* 0x000e62000c1e1b00 */
[----:B------:R-:W-:Y:S01]  /*3430*/  IMAD R3, R0, 0x4, R3 ;  /* 0x0000000400037824 */ /* 0x000fe200078e0203 */
[----:B-1----:R-:W-:-:S03]  /*3440*/  DFMA R20, R8, R10, R12 ;  /* 0x0000000a0814722b */ /* 0x002fc6000000000c */
[----:B------:R-:W-:-:S04]  /*3450*/  IMAD.WIDE.U32 R10, R3, 0x8, R4 ;  /* 0x00000008030a7825 */ /* 0x000fc800078e0004 */
[----:B------:R1:W-:Y:S04]  /*3460*/  STG.E.64 desc[UR38][R18.64], R20 ;  /* 0x0000001412007986 */ /* 0x0003e8000c101b26 */
[----:B------:R-:W2:Y:S04]  /*3470*/  LDG.E.64 R10, desc[UR38][R10.64] ;  /* 0x000000260a0a7981 */ /* 0x000ea8000c1e1b00 */
[----:B------:R-:W2:Y:S01]  /*3480*/  LDG.E.64 R8, desc[UR38][R6.64+0x10] ;  /* 0x0000102606087981 */ /* 0x000ea2000c1e1b00 */
[----:B------:R-:W-:-:S04]  /*3490*/  IMAD R27, R0, 0x4, R27 ;  /* 0x00000004001b7824 */ /* 0x000fc800078e021b */
[----:B------:R-:W-:Y:S01]  /*34a0*/  IMAD.WIDE.U32 R4, R27, 0x8, R4 ;  /* 0x000000081b047825 */ /* 0x000fe200078e0004 */
[----:B--2---:R-:W-:-:S07]  /*34b0*/  DFMA R8, R8, R10, R20 ;  /* 0x0000000a0808722b */ /* 0x004fce0000000014 */
[----:B------:R1:W-:Y:S04]  /*34c0*/  STG.E.64 desc[UR38][R18.64], R8 ;  /* 0x0000000812007986 */ /* 0x0003e8000c101b26 */
[----:B------:R-:W2:Y:S04]  /*34d0*/  LDG.E.64 R14, desc[UR38][R6.64+0x18] ;  /* 0x00001826060e7981 */ /* 0x000ea8000c1e1b00 */
[----:B------:R-:W2:Y:S01]  /*34e0*/  LDG.E.64 R4, desc[UR38][R4.64] ;  /* 0x0000002604047981 */ /* 0x000ea2000c1e1b00 */
[----:B------:R-:W-:-:S04]  /*34f0*/  UIADD3 UR4, UPT, UPT, UR4, 0x10, URZ ;  /* 0x0000001004047890 */ /* 0x000fc8000fffe0ff */
[----:B------:R-:W-:Y:S01]  /*3500*/  UISETP.GE.AND UP1, UPT, UR4, -0xc, UPT ;  /* 0xfffffff40400788c */ /* 0x000fe2000bf26270 */
[----:B------:R-:W-:Y:S02]  /*3510*/  IMAD.U32 R10, RZ, RZ, UR42 ;  /* 0x0000002aff0a7e24 */ /* 0x000fe4000f8e00ff */
[----:B0-----:R-:W-:Y:S02]  /*3520*/  IMAD.U32 R12, RZ, RZ, UR42 ;  /* 0x0000002aff0c7e24 */ /* 0x001fe4000f8e00ff */
[C---:B------:R-:W-:Y:S02]  /*3530*/  IMAD R29, R0.reuse, 0x4, R29 ;  /* 0x00000004001d7824 */ /* 0x040fe400078e021d */
[----:B------:R-:W-:Y:S02]  /*3540*/  IMAD R3, R0, 0x4, R3 ;  /* 0x0000000400037824 */ /* 0x000fe400078e0203 */
[----:B------:R-:W-:Y:S02]  /*3550*/  IMAD R27, R10, 0x4, R27 ;  /* 0x000000040a1b7824 */ /* 0x000fe400078e021b */
[----:B------:R-:W-:-:S02]  /*3560*/  IMAD R23, R12, 0x4, R23 ;  /* 0x000000040c177824 */ /* 0x000fc400078e0217 */
[----:B------:R-:W-:Y:S01]  /*3570*/  VIADD R25, R25, 0x10 ;  /* 0x0000001019197836 */ /* 0x000fe20000000000 */
[----:B--2---:R-:W-:-:S07]  /*3580*/  DFMA R14, R14, R4, R8 ;  /* 0x000000040e0e722b */ /* 0x004fce0000000008 */
[----:B------:R1:W-:Y:S01]  /*3590*/  STG.E.64 desc[UR38][R18.64], R14 ;  /* 0x0000000e12007986 */ /* 0x0003e2000c101b26 */
[----:B------:R-:W-:Y:S05]  /*35a0*/  BRA.U !UP1, `(.L_x_17) ;  /* 0xfffffff9093c7547 */ /* 0x000fea000b83ffff */
[----:B------:R-:W-:-:S07]  /*35b0*/  IMAD.U32 R5, RZ, RZ, UR5 ;  /* 0x00000005ff057e24 */ /* 0x000fce000f8e00ff */
.L_x_16:
[----:B------:R-:W-:-:S04]  /*35c0*/  UIADD3 UR5, UPT, UPT, -UR4, URZ, URZ ;  /* 0x000000ff04057290 */ /* 0x000fc8000fffe1ff */
[----:B------:R-:W-:-:S09]  /*35d0*/  UISETP.GT.AND UP1, UPT, UR5, 0x4, UPT ;  /* 0x000000040500788c */ /* 0x000fd2000bf24270 */
[----:B------:R-:W-:Y:S05]  /*35e0*/  BRA.U !UP1, `(.L_x_18) ;  /* 0x0000000109fc7547 */ /* 0x000fea000b800000 */
[----:B------:R-:W2:Y:S08]  /*35f0*/  LDC.64 R4, c[0x0][0x380] ;  /* 0x0000e000ff047b82 */ /* 0x000eb00000000a00 */
[----:B-1----:R-:W1:Y:S01]  /*3600*/  LDC.64 R20, c[0x0][0x388] ;  /* 0x0000e200ff147b82 */ /* 0x002e620000000a00 */
[----:B--2---:R-:W-:-:S06]  /*3610*/  IMAD.WIDE.U32 R8, R23, 0x8, R4 ;  /* 0x0000000817087825 */ /* 0x004fcc00078e0004 */
[----:B------:R-:W2:Y:S01]  /*3620*/  LDG.E.64 R8, desc[UR38][R8.64] ;  /* 0x0000002608087981 */ /* 0x000ea2000c1e1b00 */
[----:B-1----:R-:W-:-:S05]  /*3630*/  IMAD.WIDE.U32 R20, R25, 0x8, R20 ;  /* 0x0000000819147825 */ /* 0x002fca00078e0014 */
[----:B0-----:R-:W2:Y:S01]  /*3640*/  LDG.E.64 R6, desc[UR38][R20.64] ;  /* 0x0000002614067981 */ /* 0x001ea2000c1e1b00 */
[----:B------:R-:W-:Y:S01]  /*3650*/  IMAD.WIDE.U32 R12, R29, 0x8, R4 ;  /* 0x000000081d0c7825 */ /* 0x000fe200078e0004 */
[----:B--2---:R-:W-:-:S07]  /*3660*/  DFMA R6, R6, R8, R14 ;  /* 0x000000080606722b */ /* 0x004fce000000000e */
[----:B------:R0:W-:Y:S04]  /*3670*/  STG.E.64 desc[UR38][R18.64], R6 ;  /* 0x0000000612007986 */ /* 0x0001e8000c101b26 */
[----:B------:R-:W2:Y:S04]  /*3680*/  LDG.E.64 R12, desc[UR38][R12.64] ;  /* 0x000000260c0c7981 */ /* 0x000ea8000c1e1b00 */
[----:B------:R-:W2:Y:S01]  /*3690*/  LDG.E.64 R14, desc[UR38][R20.64+0x8] ;  /* 0x00000826140e7981 */ /* 0x000ea2000c1e1b00 */
[--C-:B------:R-:W-:Y:S01]  /*36a0*/  IMAD.WIDE.U32 R8, R3, 0x8, R4.reuse ;  /* 0x0000000803087825 */ /* 0x100fe200078e0004 */
[----:B--2---:R-:W-:Y:S01]  /*36b0*/  DFMA R14, R14, R12, R6 ;  /* 0x0000000c0e0e722b */ /* 0x004fe20000000006 */
[----:B0-----:R-:W0:Y:S06]  /*36c0*/  LDC.64 R6, c[0x0][0x388] ;  /* 0x0000e200ff067b82 */ /* 0x001e2c0000000a00 */
[----:B------:R1:W-:Y:S04]  /*36d0*/  STG.E.64 desc[UR38][R18.64], R14 ;  /* 0x0000000e12007986 */ /* 0x0003e8000c101b26 */
[----:B------:R-:W2:Y:S04]  /*36e0*/  LDG.E.64 R8, desc[UR38][R8.64] ;  /* 0x0000002608087981 */ /* 0x000ea8000c1e1b00 */
[----:B------:R-:W2:Y:S02]  /*36f0*/  LDG.E.64 R10, desc[UR38][R20.64+0x10] ;  /* 0x00001026140a7981 */ /* 0x000ea4000c1e1b00 */
[----:B--2---:R-:W-:Y:S01]  /*3700*/  DFMA R8, R10, R8, R14 ;  /* 0x000000080a08722b */ /* 0x004fe2000000000e */
[----:B-1----:R-:W-:-:S06]  /*3710*/  IMAD.WIDE.U32 R14, R27, 0x8, R4 ;  /* 0x000000081b0e7825 */ /* 0x002fcc00078e0004 */
[----:B------:R1:W-:Y:S04]  /*3720*/  STG.E.64 desc[UR38][R18.64], R8 ;  /* 0x0000000812007986 */ /* 0x0003e8000c101b26 */
[----:B------:R-:W2:Y:S04]  /*3730*/  LDG.E.64 R10, desc[UR38][R20.64+0x18] ;  /* 0x00001826140a7981 */ /* 0x000ea8000c1e1b00 */
[----:B------:R-:W2:Y:S01]  /*3740*/  LDG.E.64 R12, desc[UR38][R14.64] ;  /* 0x000000260e0c7981 */ /* 0x000ea2000c1e1b00 */
[----:B------:R-:W-:-:S04]  /*3750*/  IMAD.U32 R0, RZ, RZ, UR42 ;  /* 0x0000002aff007e24 */ /* 0x000fc8000f8e00ff */
[----:B------:R-:W-:Y:S02]  /*3760*/  IMAD R23, R0, 0x4, R23 ;  /* 0x0000000400177824 */ /* 0x000fe400078e0217 */
[----:B------:R-:W-:-:S04]  /*3770*/  VIADD R0, R25, 0x4 ;  /* 0x0000000419007836 */ /* 0x000fc80000000000 */
[----:B0-----:R-:W-:Y:S01]  /*3780*/  IMAD.WIDE.U32 R6, R0, 0x8, R6 ;  /* 0x0000000800067825 */ /* 0x001fe200078e0006 */
[----:B--2---:R-:W-:-:S03]  /*3790*/  DFMA R10, R10, R12, R8 ;  /* 0x0000000c0a0a722b */ /* 0x004fc60000000008 */
[----:B------:R-:W-:-:S04]  /*37a0*/  IMAD.WIDE.U32 R12, R23, 0x8, R4 ;  /* 0x00000008170c7825 */ /* 0x000fc800078e0004 */
[----:B------:R0:W-:Y:S04]  /*37b0*/  STG.E.64 desc[UR38][R18.64], R10 ;  /* 0x0000000a12007986 */ /* 0x0001e8000c101b26 */
[----:B------:R-:W2:Y:S04]  /*37c0*/  LDG.E.64 R12, desc[UR38][R12.64] ;  /* 0x000000260c0c7981 */ /* 0x000ea8000c1e1b00 */
[----:B-1----:R-:W2:Y:S01]  /*37d0*/  LDG.E.64 R8, desc[UR38][R6.64] ;  /* 0x0000002606087981 */ /* 0x002ea2000c1e1b00 */
[----:B------:R-:W-:-:S04]  /*37e0*/  IMAD.U32 R0, RZ, RZ, UR42 ;  /* 0x0000002aff007e24 */ /* 0x000fc8000f8e00ff */
[----:B------:R-:W-:-:S04]  /*37f0*/  IMAD R29, R0, 0x4, R29 ;  /* 0x00000004001d7824 */ /* 0x000fc800078e021d */
[----:B------:R-:W-:Y:S01]  /*3800*/  IMAD.WIDE.U32 R20, R29, 0x8, R4 ;  /* 0x000000081d147825 */ /* 0x000fe200078e0004 */
[----:B--2---:R-:W-:-:S07]  /*3810*/  DFMA R14, R8, R12, R10 ;  /* 0x0000000c080e722b */ /* 0x004fce000000000a */
[----:B------:R1:W-:Y:S04]  /*3820*/  STG.E.64 desc[UR38][R18.64], R14 ;  /* 0x0000000e12007986 */ /* 0x0003e8000c101b26 */
[----:B------:R-:W2:Y:S04]  /*3830*/  LDG.E.64 R12, desc[UR38][R20.64] ;  /* 0x00000026140c7981 */ /* 0x000ea8000c1e1b00 */
[----:B------:R-:W2:Y:S01]  /*3840*/  LDG.E.64 R8, desc[UR38][R6.64+0x8] ;  /* 0x0000082606087981 */ /* 0x000ea2000c1e1b00 */
[----:B------:R-:W-:-:S04]  /*3850*/  IMAD R3, R0, 0x4, R3 ;  /* 0x0000000400037824 */ /* 0x000fc800078e0203 */
[----:B0-----:R-:W-:Y:S01]  /*3860*/  IMAD.WIDE.U32 R10, R3, 0x8, R4 ;  /* 0x00000008030a7825 */ /* 0x001fe200078e0004 */
[----:B--2---:R-:W-:-:S07]  /*3870*/  DFMA R12, R8, R12, R14 ;  /* 0x0000000c080c722b */ /* 0x004fce000000000e */
[----:B------:R-:W-:Y:S04]  /*3880*/  STG.E.64 desc[UR38][R18.64], R12 ;  /* 0x0000000c12007986 */ /* 0x000fe8000c101b26 */
[----:B------:R-:W2:Y:S04]  /*3890*/  LDG.E.64 R10, desc[UR38][R10.64] ;  /* 0x000000260a0a7981 */ /* 0x000ea8000c1e1b00 */
[----:B------:R-:W2:Y:S01]  /*38a0*/  LDG.E.64 R8, desc[UR38][R6.64+0x10] ;  /* 0x0000102606087981 */ /* 0x000ea2000c1e1b00 */
[----:B------:R-:W-:-:S04]  /*38b0*/  IMAD R27, R0, 0x4, R27 ;  /* 0x00000004001b7824 */ /* 0x000fc800078e021b */
[----:B------:R-:W-:Y:S01]  /*38c0*/  IMAD.WIDE.U32 R4, R27, 0x8, R4 ;  /* 0x000000081b047825 */ /* 0x000fe200078e0004 */
[----:B--2---:R-:W-:-:S07]  /*38d0*/  DFMA R8, R8, R10, R12 ;  /* 0x0000000a0808722b */ /* 0x004fce000000000c */
[----:B------:R0:W-:Y:S04]  /*38e0*/  STG.E.64 desc[UR38][R18.64], R8 ;  /* 0x0000000812007986 */ /* 0x0001e8000c101b26 */
[----:B-1----:R-:W2:Y:S04]  /*38f0*/  LDG.E.64 R14, desc[UR38][R6.64+0x18] ;  /* 0x00001826060e7981 */ /* 0x002ea8000c1e1b00 */
[----:B------:R-:W2:Y:S01]  /*3900*/  LDG.E.64 R4, desc[UR38][R4.64] ;  /* 0x0000002604047981 */ /* 0x000ea2000c1e1b00 */
[----:B------:R-:W-:Y:S01]  /*3910*/  ULOP3.LUT UR5, UR41, 0x3fc, URZ, 0xc0, !UPT ;  /* 0x000003fc29057892 */ /* 0x000fe2000f8ec0ff */
[----:B------:R-:W-:-:S02]  /*3920*/  IMAD.U32 R10, RZ, RZ, UR42 ;  /* 0x0000002aff0a7e24 */ /* 0x000fc4000f8e00ff */
[C---:B------:R-:W-:Y:S02]  /*3930*/  IMAD R29, R0.reuse, 0x4, R29 ;  /* 0x00000004001d7824 */ /* 0x040fe400078e021d */
[----:B------:R-:W-:Y:S02]  /*3940*/  IMAD R3, R0, 0x4, R3 ;  /* 0x0000000400037824 */ /* 0x000fe400078e0203 */
[----:B------:R-:W-:Y:S02]  /*3950*/  IMAD R27, R10, 0x4, R27 ;  /* 0x000000040a1b7824 */ /* 0x000fe400078e021b */
[----:B------:R-:W-:Y:S01]  /*3960*/  VIADD R25, R25, 0x8 ;  /* 0x0000000819197836 */ /* 0x000fe20000000000 */
[----:B------:R-:W-:Y:S02]  /*3970*/  UIADD3 UR4, UPT, UPT, UR4, 0x8, URZ ;  /* 0x0000000804047890 */ /* 0x000fe4000fffe0ff */
[----:B------:R-:W-:Y:S01]  /*3980*/  UPLOP3.LUT UP0, UPT, UPT, UPT, UPT, 0x40, 0x4 ;  /* 0x000000000004789c */ /* 0x000fe20003f0e870 */
[----:B--2---:R-:W-:-:S07]  /*3990*/  DFMA R14, R14, R4, R8 ;  /* 0x000000040e0e722b */ /* 0x004fce0000000008 */
[----:B------:R2:W-:Y:S01]  /*39a0*/  STG.E.64 desc[UR38][R18.64], R14 ;  /* 0x0000000e12007986 */ /* 0x0005e2000c101b26 */
[----:B0-----:R-:W-:Y:S02]  /*39b0*/  IMAD.U32 R8, RZ, RZ, UR42 ;  /* 0x0000002aff087e24 */ /* 0x001fe4000f8e00ff */
[----:B------:R-:W-:Y:S02]  /*39c0*/  IMAD.U32 R5, RZ, RZ, UR5 ;  /* 0x00000005ff057e24 */ /* 0x000fe4000f8e00ff */
[----:B------:R-:W-:-:S07]  /*39d0*/  IMAD R23, R8, 0x4, R23 ;  /* 0x0000000408177824 */ /* 0x000fce00078e0217 */
.L_x_18:
[----:B------:R-:W-:-:S09]  /*39e0*/  UISETP.NE.OR UP0, UPT, UR4, URZ, UP0 ;  /* 0x000000ff0400728c */ /* 0x000fd20008705670 */
[----:B------:R-:W-:Y:S05]  /*39f0*/  BRA.U !UP0, `(.L_x_14) ;  /* 0x0000000108907547 */ /* 0x000fea000b800000 */
.L_x_15:
[----:B------:R-:W-:-:S12]  /*3a00*/  ULOP3.LUT UR5, UR41, 0x3fc, URZ, 0xc0, !UPT ;  /* 0x000003fc29057892 */ /* 0x000fd8000f8ec0ff */
.L_x_19:
[----:B---3--:R-:W3:Y:S08]  /*3a10*/  LDC.64 R4, c[0x0][0x388] ;  /* 0x0000e200ff047b82 */ /* 0x008ef00000000a00 */
[----:B0-----:R-:W0:Y:S01]  /*3a20*/  LDC.64 R6, c[0x0][0x380] ;  /* 0x0000e000ff067b82 */ /* 0x001e220000000a00 */
[----:B---3--:R-:W-:-:S05]  /*3a30*/  IMAD.WIDE.U32 R4, R25, 0x8, R4 ;  /* 0x0000000819047825 */ /* 0x008fca00078e0004 */
[----:B-1----:R-:W3:Y:S01]  /*3a40*/  LDG.E.64 R8, desc[UR38][R4.64] ;  /* 0x0000002604087981 */ /* 0x002ee2000c1e1b00 */
[----:B0-----:R-:W-:-:S05]  /*3a50*/  IMAD.WIDE.U32 R20, R23, 0x8, R6 ;  /* 0x0000000817147825 */ /* 0x001fca00078e0006 */
[----:B------:R0:W3:Y:S02]  /*3a60*/  LDG.E.64 R10, desc[UR38][R20.64] ;  /* 0x00000026140a7981 */ /* 0x0000e4000c1e1b00 */
[----:B0-----:R-:W-:Y:S01]  /*3a70*/  IMAD.WIDE.U32 R20, R29, 0x8, R6 ;  /* 0x000000081d147825 */ /* 0x001fe200078e0006 */
[----:B---3--:R-:W-:-:S07]  /*3a80*/  DFMA R8, R8, R10, R14 ;  /* 0x0000000a0808722b */ /* 0x008fce000000000e */
[----:B------:R0:W-:Y:S04]  /*3a90*/  STG.E.64 desc[UR38][R18.64], R8 ;  /* 0x0000000812007986 */ /* 0x0001e8000c101b26 */
[----:B------:R-:W3:Y:S04]  /*3aa0*/  LDG.E.64 R12, desc[UR38][R20.64] ;  /* 0x00000026140c7981 */ /* 0x000ee8000c1e1b00 */
[----:B------:R-:W3:Y:S02]  /*3ab0*/  LDG.E.64 R10, desc[UR38][R4.64+0x8] ;  /* 0x00000826040a7981 */ /* 0x000ee4000c1e1b00 */
[----:B---3--:R-:W-:Y:S01]  /*3ac0*/  DFMA R10, R10, R12, R8 ;  /* 0x0000000c0a0a722b */ /* 0x008fe20000000008 */
[----:B0-----:R-:W-:-:S06]  /*3ad0*/  IMAD.WIDE.U32 R8, R3, 0x8, R6 ;  /* 0x0000000803087825 */ /* 0x001fcc00078e0006 */
[----:B------:R0:W-:Y:S04]  /*3ae0*/  STG.E.64 desc[UR38][R18.64], R10 ;  /* 0x0000000a12007986 */ /* 0x0001e8000c101b26 */
[----:B--2---:R-:W2:Y:S04]  /*3af0*/  LDG.E.64 R14, desc[UR38][R8.64] ;  /* 0x00000026080e7981 */ /* 0x004ea8000c1e1b00 */
[----:B------:R-:W2:Y:S01]  /*3b00*/  LDG.E.64 R12, desc[UR38][R4.64+0x10] ;  /* 0x00001026040c7981 */ /* 0x000ea2000c1e1b00 */
[----:B------:R-:W-:Y:S01]  /*3b10*/  IMAD.WIDE.U32 R6, R27, 0x8, R6 ;  /* 0x000000081b067825 */ /* 0x000fe200078e0006 */
[----:B--2---:R-:W-:-:S07]  /*3b20*/  DFMA R12, R12, R14, R10 ;  /* 0x0000000e0c0c722b */ /* 0x004fce000000000a */
[----:B------:R3:W-:Y:S04]  /*3b30*/  STG.E.64 desc[UR38][R18.64], R12 ;  /* 0x0000000c12007986 */ /* 0x0007e8000c101b26 */
[----:B------:R-:W2:Y:S04]  /*3b40*/  LDG.E.64 R14, desc[UR38][R4.64+0x18] ;  /* 0x00001826040e7981 */ /* 0x000ea8000c1e1b00 */
[----:B------:R-:W2:Y:S01]  /*3b50*/  LDG.E.64 R6, desc[UR38][R6.64] ;  /* 0x0000002606067981 */ /* 0x000ea2000c1e1b00 */
[----:B------:R-:W-:-:S04]  /*3b60*/  UIADD3 UR4, UPT, UPT, UR4, 0x4, URZ ;  /* 0x0000000404047890 */ /* 0x000fc8000fffe0ff */
[----:B------:R-:W-:Y:S01]  /*3b70*/  UISETP.NE.AND UP0, UPT, UR4, URZ, UPT ;  /* 0x000000ff0400728c */ /* 0x000fe2000bf05270 */
[----:B------:R-:W-:Y:S02]  /*3b80*/  IMAD.U32 R0, RZ, RZ, UR42 ;  /* 0x0000002aff007e24 */ /* 0x000fe4000f8e00ff */
[----:B------:R-:W-:Y:S02]  /*3b90*/  IMAD.U32 R8, RZ, RZ, UR42 ;  /* 0x0000002aff087e24 */ /* 0x000fe4000f8e00ff */
[----:B0-----:R-:W-:Y:S02]  /*3ba0*/  IMAD.U32 R10, RZ, RZ, UR42 ;  /* 0x0000002aff0a7e24 */ /* 0x001fe4000f8e00ff */
[C---:B------:R-:W-:Y:S02]  /*3bb0*/  IMAD R29, R0.reuse, 0x4, R29 ;  /* 0x00000004001d7824 */ /* 0x040fe400078e021d */
[----:B------:R-:W-:Y:S02]  /*3bc0*/  IMAD R3, R0, 0x4, R3 ;  /* 0x0000000400037824 */ /* 0x000fe400078e0203 */
[----:B------:R-:W-:-:S02]  /*3bd0*/  IMAD R27, R8, 0x4, R27 ;  /* 0x00000004081b7824 */ /* 0x000fc400078e021b */
[----:B------:R-:W-:Y:S02]  /*3be0*/  IMAD R23, R10, 0x4, R23 ;  /* 0x000000040a177824 */ /* 0x000fe400078e0217 */
[----:B------:R-:W-:Y:S01]  /*3bf0*/  VIADD R25, R25, 0x4 ;  /* 0x0000000419197836 */ /* 0x000fe20000000000 */
[----:B--2---:R-:W-:-:S07]  /*3c00*/  DFMA R14, R14, R6, R12 ;  /* 0x000000060e0e722b */ /* 0x004fce000000000c */
[----:B------:R3:W-:Y:S01]  /*3c10*/  STG.E.64 desc[UR38][R18.64], R14 ;  /* 0x0000000e12007986 */ /* 0x0007e2000c101b26 */
[----:B------:R-:W-:Y:S05]  /*3c20*/  BRA.U UP0, `(.L_x_19) ;  /* 0xfffffffd00787547 */ /* 0x000fea000b83ffff */
[----:B------:R-:W-:-:S07]  /*3c30*/  IMAD.U32 R5, RZ, RZ, UR5 ;  /* 0x00000005ff057e24 */ /* 0x000fce000f8e00ff */
.L_x_14:
[----:B------:R-:W-:-:S09]  /*3c40*/  UISETP.NE.AND UP0, UPT, UR47, URZ, UPT ;  /* 0x000000ff2f00728c */ /* 0x000fd2000bf05270 */
[----:B------:R-:W-:Y:S05]  /*3c50*/  BRA.U !UP0, `(.L_x_13) ;  /* 0x0000000108787547 */ /* 0x000fea000b800000 */
[----:B-1----:R-:W1:Y:S01]  /*3c60*/  LDC.64 R8, c[0x0][0x388] ;  /* 0x0000e200ff087b82 */ /* 0x002e620000000a00 */
[C---:B------:R-:W-:Y:S02]  /*3c70*/  VIADD R3, R5.reuse, UR45 ;  /* 0x0000002d05037c36 */ /* 0x040fe40008000000 */
[----:B------:R-:W-:-:S05]  /*3c80*/  IMAD R11, R5, UR42, R2 ;  /* 0x0000002a050b7c24 */ /* 0x000fca000f8e0202 */
[----:B0-----:R-:W0:Y:S01]  /*3c90*/  LDC.64 R6, c[0x0][0x380] ;  /* 0x0000e000ff067b82 */ /* 0x001e220000000a00 */
[----:B-1----:R-:W-:-:S06]  /*3ca0*/  IMAD.WIDE.U32 R8, R3, 0x8, R8 ;  /* 0x0000000803087825 */ /* 0x002fcc00078e0008 */
[----:B------:R-:W2:Y:S01]  /*3cb0*/  LDG.E.64 R8, desc[UR38][R8.64] ;  /* 0x0000002608087981 */ /* 0x000ea2000c1e1b00 */
[----:B0-----:R-:W-:-:S05]  /*3cc0*/  IMAD.WIDE.U32 R6, R11, 0x8, R6 ;  /* 0x000000080b067825 */ /* 0x001fca00078e0006 */
[----:B------:R-:W2:Y:S01]  /*3cd0*/  LDG.E.64 R10, desc[UR38][R6.64] ;  /* 0x00000026060a7981 */ /* 0x000ea2000c1e1b00 */
[----:B------:R-:W-:Y:S01]  /*3ce0*/  UISETP.NE.AND UP0, UPT, UR47, 0x1, UPT ;  /* 0x000000012f00788c */ /* 0x000fe2000bf05270 */
[----:B--23--:R-:W-:-:S07]  /*3cf0*/  DFMA R14, R8, R10, R14 ;  /* 0x0000000a080e722b */ /* 0x00cfce000000000e */
[----:B------:R4:W-:Y:S01]  /*3d00*/  STG.E.64 desc[UR38][R18.64], R14 ;  /* 0x0000000e12007986 */ /* 0x0009e2000c101b26 */
[----:B------:R-:W-:Y:S05]  /*3d10*/  BRA.U !UP0, `(.L_x_13) ;  /* 0x0000000108487547 */ /* 0x000fea000b800000 */
[----:B------:R-:W0:Y:S01]  /*3d20*/  LDC.64 R8, c[0x0][0x388] ;  /* 0x0000e200ff087b82 */ /* 0x000e220000000a00 */
[----:B------:R-:W-:Y:S01]  /*3d30*/  IADD3 R5, P0, PT, R5, UR45, RZ ;  /* 0x0000002d05057c10 */ /* 0x000fe2000ff1e0ff */
[----:B------:R-:W-:-:S04]  /*3d40*/  IMAD.U32 R11, RZ, RZ, UR42 ;  /* 0x0000002aff0b7e24 */ /* 0x000fc8000f8e00ff */
[----:B------:R-:W-:Y:S02]  /*3d50*/  IMAD.X R0, RZ, RZ, RZ, P0 ;  /* 0x000000ffff007224 */ /* 0x000fe400000e06ff */
[----:B------:R-:W-:Y:S01]  /*3d60*/  IMAD.WIDE R10, R11, 0x8, R6 ;  /* 0x000000080b0a7825 */ /* 0x000fe200078e0206 */
[----:B0-----:R-:W-:-:S04]  /*3d70*/  LEA R4, P0, R5, R8, 0x3 ;  /* 0x0000000805047211 */ /* 0x001fc800078018ff */
[----:B------:R-:W-:Y:S02]  /*3d80*/  LEA.HI.X R5, R5, R9, R0, 0x3, P0 ;  /* 0x0000000905057211 */ /* 0x000fe400000f1c00 */
[----:B------:R-:W4:Y:S04]  /*3d90*/  LDG.E.64 R8, desc[UR38][R10.64] ;  /* 0x000000260a087981 */ /* 0x000f28000c1e1b00 */
[----:B------:R-:W4:Y:S01]  /*3da0*/  LDG.E.64 R6, desc[UR38][R4.64+0x8] ;  /* 0x0000082604067981 */ /* 0x000f22000c1e1b00 */
[----:B------:R-:W-:Y:S01]  /*3db0*/  UISETP.NE.AND UP0, UPT, UR47, 0x2, UPT ;  /* 0x000000022f00788c */ /* 0x000fe2000bf05270 */
[----:B----4-:R-:W-:-:S07]  /*3dc0*/  DFMA R14, R6, R8, R14 ;  /* 0x00000008060e722b */ /* 0x010fce000000000e */
[----:B------:R0:W-:Y:S01]  /*3dd0*/  STG.E.64 desc[UR38][R18.64], R14 ;  /* 0x0000000e12007986 */ /* 0x0001e2000c101b26 */
[----:B------:R-:W-:Y:S05]  /*3de0*/  BRA.U !UP0, `(.L_x_13) ;  /* 0x0000000108147547 */ /* 0x000fea000b800000 */
[----:B------:R-:W-:Y:S01]  /*3df0*/  IMAD.U32 R7, RZ, RZ, UR42 ;  /* 0x0000002aff077e24 */ /* 0x000fe2000f8e00ff */
[----:B------:R-:W0:Y:S03]  /*3e00*/  LDG.E.64 R4, desc[UR38][R4.64+0x10] ;  /* 0x0000102604047981 */ /* 0x000e26000c1e1b00 */
[----:B------:R-:W-:-:S06]  /*3e10*/  IMAD.WIDE R6, R7, 0x8, R10 ;  /* 0x0000000807067825 */ /* 0x000fcc00078e020a */
[----:B------:R-:W0:Y:S02]  /*3e20*/  LDG.E.64 R6, desc[UR38][R6.64] ;  /* 0x0000002606067981 */ /* 0x000e24000c1e1b00 */
[----:B0-----:R-:W-:-:S11]  /*3e30*/  DFMA R14, R4, R6, R14 ;  /* 0x00000006040e722b */ /* 0x001fd6000000000e */
.L_x_13:
[----:B------:R-:W-:Y:S01]  /*3e40*/  IMAD.MOV.U32 R4, RZ, RZ, 0x652b82fe ;  /* 0x652b82feff047424 */ /* 0x000fe200078e00ff */
[----:B------:R-:W-:Y:S01]  /*3e50*/  UMOV UR4, 0xfefa39ef ;  /* 0xfefa39ef00047882 */ /* 0x000fe20000000000 */
[----:B------:R-:W-:Y:S01]  /*3e60*/  IMAD.MOV.U32 R5, RZ, RZ, 0x3ff71547 ;  /* 0x3ff71547ff057424 */ /* 0x000fe200078e00ff */
[----:B------:R-:W-:Y:S01]  /*3e70*/  UMOV UR5, 0x3fe62e42 ;  /* 0x3fe62e4200057882 */ /* 0x000fe20000000000 */
[----:B------:R-:W-:Y:S01]  /*3e80*/  FSETP.GEU.AND P0, PT, |R15|, 4.1917929649353027344, PT ;  /* 0x4086232b0f00780b */ /* 0x000fe20003f0e200 */
[----:B------:R-:W-:Y:S03]  /*3e90*/  BSSY.RECONVERGENT B0, `(.L_x_20) ;  /* 0x0000036000007945 */ /* 0x000fe60003800200 */
[----:B------:R-:W-:-:S08]  /*3ea0*/  DFMA R4, R14, R4, 6.75539944105574400000e+15 ;  /* 0x433800000e04742b */ /* 0x000fd00000000004 */
[----:B0-----:R-:W-:-:S08]  /*3eb0*/  DADD R6, R4, -6.75539944105574400000e+15 ;  /* 0xc338000004067429 */ /* 0x001fd00000000000 */
[----:B-1----:R-:W-:Y:S01]  /*3ec0*/  DFMA R8, R6, -UR4, R14 ;  /* 0x8000000406087c2b */ /* 0x002fe2000800000e */
[----:B------:R-:W-:Y:S01]  /*3ed0*/  UMOV UR4, 0x3b39803f ;  /* 0x3b39803f00047882 */ /* 0x000fe20000000000 */
[----:B------:R-:W-:-:S06]  /*3ee0*/  UMOV UR5, 0x3c7abc9e ;  /* 0x3c7abc9e00057882 */ /* 0x000fcc0000000000 */
[----:B------:R-:W-:Y:S01]  /*3ef0*/  DFMA R6, R6, -UR4, R8 ;  /* 0x8000000406067c2b */ /* 0x000fe20008000008 */
[----:B------:R-:W-:Y:S01]  /*3f00*/  UMOV UR4, 0x69ce2bdf ;  /* 0x69ce2bdf00047882 */ /* 0x000fe20000000000 */
[----:B------:R-:W-:Y:S01]  /*3f10*/  IMAD.MOV.U32 R8, RZ, RZ, -0x35dec16 ;  /* 0xfca213eaff087424 */ /* 0x000fe200078e00ff */
[----:B------:R-:W-:Y:S01]  /*3f20*/  UMOV UR5, 0x3e5ade15 ;  /* 0x3e5ade1500057882 */ /* 0x000fe20000000000 */
[----:B------:R-:W-:-:S06]  /*3f30*/  IMAD.MOV.U32 R9, RZ, RZ, 0x3e928af3 ;  /* 0x3e928af3ff097424 */ /* 0x000fcc00078e00ff */
[----:B------:R-:W-:Y:S01]  /*3f40*/  DFMA R8, R6, UR4, R8 ;  /* 0x0000000406087c2b */ /* 0x000fe20008000008 */
[----:B------:R-:W-:Y:S01]  /*3f50*/  UMOV UR4, 0x62401315 ;  /* 0x6240131500047882 */ /* 0x000fe20000000000 */
[----:B------:R-:W-:-:S06]  /*3f60*/  UMOV UR5, 0x3ec71dee ;  /* 0x3ec71dee00057882 */ /* 0x000fcc0000000000 */
[----:B------:R-:W-:Y:S01]  /*3f70*/  DFMA R8, R6, R8, UR4 ;  /* 0x0000000406087e2b */ /* 0x000fe20008000008 */
        /* <DEDUP_REMOVED lines=20> */
[----:B------:R-:W-:-:S08]  /*40c0*/  DFMA R8, R6, R8, UR4 ;  /* 0x0000000406087e2b */ /* 0x000fd00008000008 */
[----:B------:R-:W-:-:S08]  /*40d0*/  DFMA R8, R6, R8, 1 ;  /* 0x3ff000000608742b */ /* 0x000fd00000000008 */
[----:B------:R-:W-:-:S10]  /*40e0*/  DFMA R8, R6, R8, 1 ;  /* 0x3ff000000608742b */ /* 0x000fd40000000008 */
[----:B------:R-:W-:Y:S02]  /*40f0*/  IMAD R7, R4, 0x100000, R9 ;  /* 0x0010000004077824 */ /* 0x000fe400078e0209 */
[----:B------:R-:W-:Y:S01]  /*4100*/  IMAD.MOV.U32 R6, RZ, RZ, R8 ;  /* 0x000000ffff067224 */ /* 0x000fe200078e0008 */
[----:B------:R-:W-:Y:S06]  /*4110*/  @!P0 BRA `(.L_x_21) ;  /* 0x0000000000348947 */ /* 0x000fec0003800000 */
[----:B------:R-:W-:Y:S01]  /*4120*/  FSETP.GEU.AND P1, PT, |R15|, 4.2275390625, PT ;  /* 0x408748000f00780b */ /* 0x000fe20003f2e200 */
[C---:B------:R-:W-:Y:S02]  /*4130*/  DADD R6, R14.reuse, +INF ;  /* 0x7ff000000e067429 */ /* 0x040fe40000000000 */
[----:B------:R-:W-:-:S08]  /*4140*/  DSETP.GEU.AND P0, PT, R14, RZ, PT ;  /* 0x000000ff0e00722a */ /* 0x000fd00003f0e000 */
[----:B------:R-:W-:Y:S02]  /*4150*/  FSEL R6, R6, RZ, P0 ;  /* 0x000000ff06067208 */ /* 0x000fe40000000000 */
[----:B------:R-:W-:Y:S02]  /*4160*/  @!P1 LEA.HI R0, R4, R4, RZ, 0x1 ;  /* 0x0000000404009211 */ /* 0x000fe400078f08ff */
[----:B------:R-:W-:Y:S02]  /*4170*/  FSEL R7, R7, RZ, P0 ;  /* 0x000000ff07077208 */ /* 0x000fe40000000000 */
[----:B------:R-:W-:-:S05]  /*4180*/  @!P1 SHF.R.S32.HI R5, RZ, 0x1, R0 ;  /* 0x00000001ff059819 */ /* 0x000fca0000011400 */
[----:B------:R-:W-:Y:S02]  /*4190*/  @!P1 IMAD.IADD R4, R4, 0x1, -R5 ;  /* 0x0000000104049824 */ /* 0x000fe400078e0a05 */
[----:B------:R-:W-:-:S03]  /*41a0*/  @!P1 IMAD R5, R5, 0x100000, R9 ;  /* 0x0010000005059824 */ /* 0x000fc600078e0209 */
[----:B------:R-:W-:Y:S01]  /*41b0*/  @!P1 LEA R9, R4, 0x3ff00000, 0x14 ;  /* 0x3ff0000004099811 */ /* 0x000fe200078ea0ff */
[----:B------:R-:W-:Y:S02]  /*41c0*/  @!P1 IMAD.MOV.U32 R4, RZ, RZ, R8 ;  /* 0x000000ffff049224 */ /* 0x000fe400078e0008 */
[----:B------:R-:W-:-:S06]  /*41d0*/  @!P1 IMAD.MOV.U32 R8, RZ, RZ, RZ ;  /* 0x000000ffff089224 */ /* 0x000fcc00078e00ff */
[----:B------:R-:W-:-:S11]  /*41e0*/  @!P1 DMUL R6, R4, R8 ;  /* 0x0000000804069228 */ /* 0x000fd60000000000 */
.L_x_21:
[----:B------:R-:W-:Y:S05]  /*41f0*/  BSYNC.RECONVERGENT B0 ;  /* 0x0000000000007941 */ /* 0x000fea0003800200 */
.L_x_20:
[----:B------:R-:W-:Y:S01]  /*4200*/  DADD R8, R6, 1 ;  /* 0x3ff0000006087429 */ /* 0x000fe20000000000 */
[----:B------:R-:W-:Y:S01]  /*4210*/  IMAD.MOV.U32 R4, RZ, RZ, 0x1 ;  /* 0x00000001ff047424 */ /* 0x000fe200078e00ff */
[----:B------:R-:W-:Y:S01]  /*4220*/  FSETP.GEU.AND P2, PT, |R7|, 6.5827683646048100446e-37, PT ;  /* 0x036000000700780b */ /* 0x000fe20003f4e200 */
[----:B------:R-:W-:Y:S01]  /*4230*/  BSSY.RECONVERGENT B0, `(.L_x_22) ;  /* 0x0000013000007945 */ /* 0x000fe20003800200 */
[----:B------:R-:W-:Y:S02]  /*4240*/  ISETP.GE.U32.AND P1, PT, R2, UR41, PT ;  /* 0x0000002902007c0c */ /* 0x000fe4000bf26070 */
[----:B------:R-:W0:Y:S02]  /*4250*/  MUFU.RCP64H R5, R9 ;  /* 0x0000000900057308 */ /* 0x000e240000001800 */
[----:B0-----:R-:W-:-:S08]  /*4260*/  DFMA R10, -R8, R4, 1 ;  /* 0x3ff00000080a742b */ /* 0x001fd00000000104 */
[----:B------:R-:W-:-:S08]  /*4270*/  DFMA R10, R10, R10, R10 ;  /* 0x0000000a0a0a722b */ /* 0x000fd0000000000a */
[----:B------:R-:W-:-:S08]  /*4280*/  DFMA R10, R4, R10, R4 ;  /* 0x0000000a040a722b */ /* 0x000fd00000000004 */
[----:B------:R-:W-:-:S08]  /*4290*/  DFMA R4, -R8, R10, 1 ;  /* 0x3ff000000804742b */ /* 0x000fd0000000010a */
[----:B------:R-:W-:-:S08]  /*42a0*/  DFMA R4, R10, R4, R10 ;  /* 0x000000040a04722b */ /* 0x000fd0000000000a */
[----:B------:R-:W-:-:S08]  /*42b0*/  DMUL R10, R4, R6 ;  /* 0x00000006040a7228 */ /* 0x000fd00000000000 */
[----:B---3--:R-:W-:-:S08]  /*42c0*/  DFMA R12, -R8, R10, R6 ;  /* 0x0000000a080c722b */ /* 0x008fd00000000106 */
[----:B------:R-:W-:-:S10]  /*42d0*/  DFMA R4, R4, R12, R10 ;  /* 0x0000000c0404722b */ /* 0x000fd4000000000a */
[----:B------:R-:W-:-:S05]  /*42e0*/  FFMA R0, RZ, R9, R5 ;  /* 0x00000009ff007223 */ /* 0x000fca0000000005 */
[----:B------:R-:W-:-:S13]  /*42f0*/  FSETP.GT.AND P0, PT, |R0|, 1.469367938527859385e-39, PT ;  /* 0x001000000000780b */ /* 0x000fda0003f04200 */
[----:B------:R-:W-:Y:S05]  /*4300*/  @P0 BRA P2, `(.L_x_23) ;  /* 0x0000000000140947 */ /* 0x000fea0001000000 */
[----:B------:R-:W-:Y:S01]  /*4310*/  IMAD.MOV.U32 R3, RZ, RZ, R7 ;  /* 0x000000ffff037224 */ /* 0x000fe200078e0007 */
[----:B------:R-:W-:Y:S01]  /*4320*/  MOV R24, 0x4360 ;  /* 0x0000436000187802 */ /* 0x000fe20000000f00 */
[----:B------:R-:W-:Y:S02]  /*4330*/  IMAD.MOV.U32 R0, RZ, RZ, R6 ;  /* 0x000000ffff007224 */ /* 0x000fe400078e0006 */
[----:B------:R-:W-:-:S07]  /*4340*/  IMAD.MOV.U32 R7, RZ, RZ, R9 ;  /* 0x000000ffff077224 */ /* 0x000fce00078e0009 */
[----:B--2-4-:R-:W-:Y:S05]  /*4350*/  CALL.REL.NOINC `($__internal_0_$__cuda_sm20_div_rn_f64_full) ;  /* 0x0000001800187944 */ /* 0x014fea0003c00000 */
.L_x_23:
[----:B------:R-:W-:Y:S05]  /*4360*/  BSYNC.RECONVERGENT B0 ;  /* 0x0000000000007941 */ /* 0x000fea0003800200 */
.L_x_22:
[----:B------:R0:W-:Y:S01]  /*4370*/  STG.E.64 desc[UR38][R18.64], R4 ;  /* 0x0000000412007986 */ /* 0x0001e2000c101b26 */
[----:B------:R-:W-:Y:S01]  /*4380*/  BSSY.RECONVERGENT B0, `(.L_x_24) ;  /* 0x000009c000007945 */ /* 0x000fe20003800200 */
[----:B------:R-:W-:Y:S06]  /*4390*/  BAR.SYNC.DEFER_BLOCKING 0x0 ;  /* 0x0000000000007b1d */ /* 0x000fec0000010000 */
[----:B------:R-:W-:Y:S05]  /*43a0*/  @P1 BRA `(.L_x_25) ;  /* 0x0000000800641947 */ /* 0x000fea0003800000 */
[----:B0-----:R-:W0:Y:S02]  /*43b0*/  LDC.64 R4, c[0x0][0x3a0] ;  /* 0x0000e800ff047b82 */ /* 0x001e240000000a00 */
[----:B0-----:R-:W-:-:S05]  /*43c0*/  IMAD.WIDE.U32 R4, R2, 0x8, R4 ;  /* 0x0000000802047825 */ /* 0x001fca00078e0004 */
[----:B------:R-:W3:Y:S01]  /*43d0*/  LDG.E.64 R8, desc[UR38][R4.64] ;  /* 0x0000002604087981 */ /* 0x000ee2000c1e1b00 */
[----:B------:R-:W-:Y:S01]  /*43e0*/  UISETP.GE.U32.AND UP0, UPT, UR42, 0x4, UPT ;  /* 0x000000042a00788c */ /* 0x000fe2000bf06070 */
[----:B------:R-:W-:Y:S02]  /*43f0*/  IMAD.MOV.U32 R3, RZ, RZ, RZ ;  /* 0x000000ffff037224 */ /* 0x000fe400078e00ff */
[----:B---3--:R0:W-:Y:S06]  /*4400*/  STG.E.64 desc[UR38][R16.64], R8 ;  /* 0x0000000810007986 */ /* 0x0081ec000c101b26 */
[----:B------:R-:W-:Y:S05]  /*4410*/  BRA.U !UP0, `(.L_x_26) ;  /* 0x0000000108747547 */ /* 0x000fea000b800000 */
[----:B------:R-:W-:Y:S01]  /*4420*/  ULOP3.LUT UR6, UR42, 0x7fc, URZ, 0xc0, !UPT ;  /* 0x000007fc2a067892 */ /* 0x000fe2000f8ec0ff */
[----:B------:R-:W-:-:S11]  /*4430*/  UMOV UR4, URZ ;  /* 0x000000ff00047c82 */ /* 0x000fd60008000000 */
.L_x_27:
[----:B-1----:R-:W1:Y:S01]  /*4440*/  LDC.64 R4, c[0x0][0x380] ;  /* 0x0000e000ff047b82 */ /* 0x002e620000000a00 */
[----:B------:R-:W-:Y:S02]  /*4450*/  UIADD3 UR5, UPT, UPT, UR44, UR4, URZ ;  /* 0x000000042c057290 */ /* 0x000fe4000fffe0ff */
[----:B------:R-:W-:-:S04]  /*4460*/  VIADD R3, R22, UR4 ;  /* 0x0000000416037c36 */ /* 0x000fc80008000000 */
[----:B------:R-:W-:Y:S01]  /*4470*/  IMAD.U32 R11, RZ, RZ, UR5 ;  /* 0x00000005ff0b7e24 */ /* 0x000fe2000f8e00ff */
[----:B------:R-:W3:Y:S01]  /*4480*/  LDC.64 R6, c[0x0][0x3a8] ;  /* 0x0000ea00ff067b82 */ /* 0x000ee20000000a00 */
[----:B-1----:R-:W-:-:S05]  /*4490*/  IMAD.WIDE.U32 R4, R3, 0x8, R4 ;  /* 0x0000000803047825 */ /* 0x002fca00078e0004 */
[----:B------:R-:W5:Y:S01]  /*44a0*/  LDG.E.64 R12, desc[UR38][R4.64] ;  /* 0x00000026040c7981 */ /* 0x000f62000c1e1b00 */
[----:B---3--:R-:W-:-:S05]  /*44b0*/  IMAD.WIDE.U32 R6, R11, 0x8, R6 ;  /* 0x000000080b067825 */ /* 0x008fca00078e0006 */
[----:B------:R-:W5:Y:S02]  /*44c0*/  LDG.E.64 R10, desc[UR38][R6.64] ;  /* 0x00000026060a7981 */ /* 0x000f64000c1e1b00 */
[----:B-----5:R-:W-:-:S07]  /*44d0*/  DFMA R10, R10, R12, R8 ;  /* 0x0000000c0a0a722b */ /* 0x020fce0000000008 */
[----:B------:R1:W-:Y:S04]  /*44e0*/  STG.E.64 desc[UR38][R16.64], R10 ;  /* 0x0000000a10007986 */ /* 0x0003e8000c101b26 */
[----:B0-----:R-:W3:Y:S04]  /*44f0*/  LDG.E.64 R8, desc[UR38][R6.64+0x8] ;  /* 0x0000082606087981 */ /* 0x001ee8000c1e1b00 */
[----:B------:R-:W3:Y:S02]  /*4500*/  LDG.E.64 R12, desc[UR38][R4.64+0x8] ;  /* 0x00000826040c7981 */ /* 0x000ee4000c1e1b00 */
[----:B---3--:R-:W-:-:S07]  /*4510*/  DFMA R12, R8, R12, R10 ;  /* 0x0000000c080c722b */ /* 0x008fce000000000a */
[----:B------:R1:W-:Y:S04]  /*4520*/  STG.E.64 desc[UR38][R16.64], R12 ;  /* 0x0000000c10007986 */ /* 0x0003e8000c101b26 */
[----:B------:R-:W3:Y:S04]  /*4530*/  LDG.E.64 R8, desc[UR38][R6.64+0x10] ;  /* 0x0000102606087981 */ /* 0x000ee8000c1e1b00 */
[----:B--2-4-:R-:W3:Y:S02]  /*4540*/  LDG.E.64 R14, desc[UR38][R4.64+0x10] ;  /* 0x00001026040e7981 */ /* 0x014ee4000c1e1b00 */
[----:B---3--:R-:W-:-:S07]  /*4550*/  DFMA R14, R8, R14, R12 ;  /* 0x0000000e080e722b */ /* 0x008fce000000000c */
[----:B------:R1:W-:Y:S04]  /*4560*/  STG.E.64 desc[UR38][R16.64], R14 ;  /* 0x0000000e10007986 */ /* 0x0003e8000c101b26 */
[----:B------:R-:W2:Y:S04]  /*4570*/  LDG.E.64 R8, desc[UR38][R6.64+0x18] ;  /* 0x0000182606087981 */ /* 0x000ea8000c1e1b00 */
[----:B------:R-:W2:Y:S01]  /*4580*/  LDG.E.64 R20, desc[UR38][R4.64+0x18] ;  /* 0x0000182604147981 */ /* 0x000ea2000c1e1b00 */
[----:B------:R-:W-:-:S04]  /*4590*/  UIADD3 UR4, UPT, UPT, UR4, 0x4, URZ ;  /* 0x0000000404047890 */ /* 0x000fc8000fffe0ff */
[----:B------:R-:W-:Y:S01]  /*45a0*/  UISETP.NE.AND UP0, UPT, UR4, UR6, UPT ;  /* 0x000000060400728c */ /* 0x000fe2000bf05270 */
[----:B--2---:R-:W-:-:S07]  /*45b0*/  DFMA R8, R8, R20, R14 ;  /* 0x000000140808722b */ /* 0x004fce000000000e */
[----:B------:R1:W-:Y:S01]  /*45c0*/  STG.E.64 desc[UR38][R16.64], R8 ;  /* 0x0000000810007986 */ /* 0x0003e2000c101b26 */
[----:B------:R-:W-:Y:S05]  /*45d0*/  BRA.U UP0, `(.L_x_27) ;  /* 0xfffffffd00987547 */ /* 0x000fea000b83ffff */
[----:B------:R-:W-:-:S07]  /*45e0*/  IMAD.U32 R3, RZ, RZ, UR6 ;  /* 0x00000006ff037e24 */ /* 0x000fce000f8e00ff */
.L_x_26:
[----:B------:R-:W-:-:S04]  /*45f0*/  ULOP3.LUT UR6, UR42, 0x3, URZ, 0xc0, !UPT ;  /* 0x000000032a067892 */ /* 0x000fc8000f8ec0ff */
[----:B------:R-:W-:-:S09]  /*4600*/  UISETP.NE.AND UP0, UPT, UR6, URZ, UPT ;  /* 0x000000ff0600728c */ /* 0x000fd2000bf05270 */
[----:B------:R-:W-:Y:S05]  /*4610*/  BRA.U !UP0, `(.L_x_28) ;  /* 0x00000001087c7547 */ /* 0x000fea000b800000 */
[----:B------:R-:W3:Y:S01]  /*4620*/  LDC.64 R4, c[0x0][0x3a8] ;  /* 0x0000ea00ff047b82 */ /* 0x000ee20000000a00 */
[----:B-1----:R-:W-:Y:S02]  /*4630*/  VIADD R11, R3, UR44 ;  /* 0x0000002c030b7c36 */ /* 0x002fe40008000000 */
[----:B------:R-:W-:-:S05]  /*4640*/  IMAD.IADD R13, R22, 0x1, R3 ;  /* 0x00000001160d7824 */ /* 0x000fca00078e0203 */
[----:B------:R-:W1:Y:S01]  /*4650*/  LDC.64 R6, c[0x0][0x380] ;  /* 0x0000e000ff067b82 */ /* 0x000e620000000a00 */
[----:B---3--:R-:W-:-:S06]  /*4660*/  IMAD.WIDE.U32 R4, R11, 0x8, R4 ;  /* 0x000000080b047825 */ /* 0x008fcc00078e0004 */
[----:B------:R-:W0:Y:S01]  /*4670*/  LDG.E.64 R4, desc[UR38][R4.64] ;  /* 0x0000002604047981 */ /* 0x000e22000c1e1b00 */
[----:B-1----:R-:W-:-:S06]  /*4680*/  IMAD.WIDE.U32 R6, R13, 0x8, R6 ;  /* 0x000000080d067825 */ /* 0x002fcc00078e0006 */
[----:B------:R-:W0:Y:S01]  /*4690*/  LDG.E.64 R6, desc[UR38][R6.64] ;  /* 0x0000002606067981 */ /* 0x000e22000c1e1b00 */
[----:B------:R-:W-:Y:S01]  /*46a0*/  UISETP.NE.AND UP0, UPT, UR6, 0x1, UPT ;  /* 0x000000010600788c */ /* 0x000fe2000bf05270 */
[----:B0-----:R-:W-:-:S07]  /*46b0*/  DFMA R8, R4, R6, R8 ;  /* 0x000000060408722b */ /* 0x001fce0000000008 */
[----:B------:R3:W-:Y:S01]  /*46c0*/  STG.E.64 desc[UR38][R16.64], R8 ;  /* 0x0000000810007986 */ /* 0x0007e2000c101b26 */
[----:B------:R-:W-:Y:S05]  /*46d0*/  BRA.U !UP0, `(.L_x_28) ;  /* 0x00000001084c7547 */ /* 0x000fea000b800000 */
[----:B------:R-:W0:Y:S01]  /*46e0*/  LDC.64 R12, c[0x0][0x3a8] ;  /* 0x0000ea00ff0c7b82 */ /* 0x000e220000000a00 */
[----:B------:R-:W1:Y:S01]  /*46f0*/  LDCU.64 UR4, c[0x0][0x380] ;  /* 0x00007000ff0477ac */ /* 0x000e620008000a00 */
[----:B------:R-:W-:Y:S02]  /*4700*/  IADD3 R6, P0, PT, R3, UR44, RZ ;  /* 0x0000002c03067c10 */ /* 0x000fe4000ff1e0ff */
[----:B------:R-:W-:-:S03]  /*4710*/  IADD3 R3, P2, PT, R22, R3, RZ ;  /* 0x0000000316037210 */ /* 0x000fc60007f5e0ff */
[----:B------:R-:W-:Y:S02]  /*4720*/  IMAD.X R7, RZ, RZ, RZ, P0 ;  /* 0x000000ffff077224 */ /* 0x000fe400000e06ff */
[----:B------:R-:W-:Y:S01]  /*4730*/  IMAD.X R0, RZ, RZ, RZ, P2 ;  /* 0x000000ffff007224 */ /* 0x000fe200010e06ff */
[----:B-1----:R-:W-:-:S04]  /*4740*/  LEA R4, P2, R3, UR4, 0x3 ;  /* 0x0000000403047c11 */ /* 0x002fc8000f8418ff */
[----:B------:R-:W-:Y:S02]  /*4750*/  LEA.HI.X R5, R3, UR5, R0, 0x3, P2 ;  /* 0x0000000503057c11 */ /* 0x000fe400090f1c00 */
[----:B0-----:R-:W-:-:S03]  /*4760*/  LEA R12, P0, R6, R12, 0x3 ;  /* 0x0000000c060c7211 */ /* 0x001fc600078018ff */
[----:B------:R-:W3:Y:S01]  /*4770*/  LDG.E.64 R10, desc[UR38][R4.64+0x8] ;  /* 0x00000826040a7981 */ /* 0x000ee2000c1e1b00 */
[----:B------:R-:W-:-:S05]  /*4780*/  LEA.HI.X R13, R6, R13, R7, 0x3, P0 ;  /* 0x0000000d060d7211 */ /* 0x000fca00000f1c07 */
[----:B------:R-:W3:Y:S01]  /*4790*/  LDG.E.64 R6, desc[UR38][R12.64+0x8] ;  /* 0x000008260c067981 */ /* 0x000ee2000c1e1b00 */
[----:B------:R-:W-:Y:S01]  /*47a0*/  UISETP.NE.AND UP0, UPT, UR6, 0x2, UPT ;  /* 0x000000020600788c */ /* 0x000fe2000bf05270 */
[----:B---3--:R-:W-:-:S07]  /*47b0*/  DFMA R8, R6, R10, R8 ;  /* 0x0000000a0608722b */ /* 0x008fce0000000008 */
[----:B------:R0:W-:Y:S01]  /*47c0*/  STG.E.64 desc[UR38][R16.64], R8 ;  /* 0x0000000810007986 */ /* 0x0001e2000c101b26 */
[----:B------:R-:W-:Y:S05]  /*47d0*/  BRA.U !UP0, `(.L_x_28) ;  /* 0x00000001080c7547 */ /* 0x000fea000b800000 */
[----:B------:R-:W0:Y:S04]  /*47e0*/  LDG.E.64 R6, desc[UR38][R12.64+0x10] ;  /* 0x000010260c067981 */ /* 0x000e28000c1e1b00 */
[----:B------:R-:W0:Y:S02]  /*47f0*/  LDG.E.64 R4, desc[UR38][R4.64+0x10] ;  /* 0x0000102604047981 */ /* 0x000e24000c1e1b00 */
[----:B0-----:R-:W-:-:S11]  /*4800*/  DFMA R8, R6, R4, R8 ;  /* 0x000000040608722b */ /* 0x001fd60000000008 */
.L_x_28:
[----:B------:R-:W-:Y:S01]  /*4810*/  IMAD.MOV.U32 R4, RZ, RZ, 0x652b82fe ;  /* 0x652b82feff047424 */ /* 0x000fe200078e00ff */
[----:B------:R-:W-:Y:S01]  /*4820*/  UMOV UR4, 0xfefa39ef ;  /* 0xfefa39ef00047882 */ /* 0x000fe20000000000 */
[----:B------:R-:W-:Y:S01]  /*4830*/  IMAD.MOV.U32 R5, RZ, RZ, 0x3ff71547 ;  /* 0x3ff71547ff057424 */ /* 0x000fe200078e00ff */
[----:B------:R-:W-:Y:S01]  /*4840*/  UMOV UR5, 0x3fe62e42 ;  /* 0x3fe62e4200057882 */ /* 0x000fe20000000000 */
[----:B------:R-:W-:Y:S01]  /*4850*/  FSETP.GEU.AND P0, PT, |R9|, 4.1917929649353027344, PT ;  /* 0x4086232b0900780b */ /* 0x000fe20003f0e200 */
[----:B------:R-:W-:Y:S03]  /*4860*/  BSSY.RECONVERGENT B1, `(.L_x_29) ;  /* 0x0000036000017945 */ /* 0x000fe60003800200 */
[----:B------:R-:W-:-:S08]  /*4870*/  DFMA R4, R8, R4, 6.75539944105574400000e+15 ;  /* 0x433800000804742b */ /* 0x000fd00000000004 */
[----:B------:R-:W-:-:S08]  /*4880*/  DADD R6, R4, -6.75539944105574400000e+15 ;  /* 0xc338000004067429 */ /* 0x000fd00000000000 */
        /* <DEDUP_REMOVED lines=42> */
[----:B------:R-:W-:Y:S01]  /*4b30*/  @!P2 LEA.HI R0, R4, R4, RZ, 0x1 ;  /* 0x000000040400a211 */ /* 0x000fe200078f08ff */
[----:B0--3--:R-:W-:Y:S01]  /*4b40*/  @!P2 IMAD.MOV.U32 R8, RZ, RZ, RZ ;  /* 0x000000ffff08a224 */ /* 0x009fe200078e00ff */
[----:B------:R-:W-:Y:S02]  /*4b50*/  FSEL R7, R7, RZ, P0 ;  /* 0x000000ff07077208 */ /* 0x000fe40000000000 */
[----:B------:R-:W-:-:S05]  /*4b60*/  @!P2 SHF.R.S32.HI R5, RZ, 0x1, R0 ;  /* 0x00000001ff05a819 */ /* 0x000fca0000011400 */
[----:B------:R-:W-:Y:S02]  /*4b70*/  @!P2 IMAD.IADD R4, R4, 0x1, -R5 ;  /* 0x000000010404a824 */ /* 0x000fe400078e0a05 */
[----:B------:R-:W-:-:S03]  /*4b80*/  @!P2 IMAD R5, R5, 0x100000, R11 ;  /* 0x001000000505a824 */ /* 0x000fc600078e020b */
[----:B------:R-:W-:Y:S01]  /*4b90*/  @!P2 LEA R9, R4, 0x3ff00000, 0x14 ;  /* 0x3ff000000409a811 */ /* 0x000fe200078ea0ff */
[----:B------:R-:W-:-:S06]  /*4ba0*/  @!P2 IMAD.MOV.U32 R4, RZ, RZ, R10 ;  /* 0x000000ffff04a224 */ /* 0x000fcc00078e000a */
[----:B------:R-:W-:-:S11]  /*4bb0*/  @!P2 DMUL R6, R4, R8 ;  /* 0x000000080406a228 */ /* 0x000fd60000000000 */
.L_x_30:
[----:B------:R-:W-:Y:S05]  /*4bc0*/  BSYNC.RECONVERGENT B1 ;  /* 0x0000000000017941 */ /* 0x000fea0003800200 */
.L_x_29:
[----:B0--3--:R-:W-:Y:S01]  /*4bd0*/  DADD R8, R6, 1 ;  /* 0x3ff0000006087429 */ /* 0x009fe20000000000 */
[----:B------:R-:W-:Y:S01]  /*4be0*/  IMAD.MOV.U32 R4, RZ, RZ, 0x1 ;  /* 0x00000001ff047424 */ /* 0x000fe200078e00ff */
[----:B------:R-:W-:Y:S01]  /*4bf0*/  FSETP.GEU.AND P2, PT, |R7|, 6.5827683646048100446e-37, PT ;  /* 0x036000000700780b */ /* 0x000fe20003f4e200 */
[----:B------:R-:W-:Y:S03]  /*4c00*/  BSSY.RECONVERGENT B1, `(.L_x_31) ;  /* 0x0000012000017945 */ /* 0x000fe60003800200 */
[----:B------:R-:W0:Y:S02]  /*4c10*/  MUFU.RCP64H R5, R9 ;  /* 0x0000000900057308 */ /* 0x000e240000001800 */
[----:B0-----:R-:W-:-:S08]  /*4c20*/  DFMA R10, -R8, R4, 1 ;  /* 0x3ff00000080a742b */ /* 0x001fd00000000104 */
[----:B------:R-:W-:-:S08]  /*4c30*/  DFMA R10, R10, R10, R10 ;  /* 0x0000000a0a0a722b */ /* 0x000fd0000000000a */
[----:B------:R-:W-:-:S08]  /*4c40*/  DFMA R10, R4, R10, R4 ;  /* 0x0000000a040a722b */ /* 0x000fd00000000004 */
[----:B------:R-:W-:-:S08]  /*4c50*/  DFMA R4, -R8, R10, 1 ;  /* 0x3ff000000804742b */ /* 0x000fd0000000010a */
[----:B------:R-:W-:-:S08]  /*4c60*/  DFMA R4, R10, R4, R10 ;  /* 0x000000040a04722b */ /* 0x000fd0000000000a */
[----:B------:R-:W-:-:S08]  /*4c70*/  DMUL R10, R4, R6 ;  /* 0x00000006040a7228 */ /* 0x000fd00000000000 */
[----:B------:R-:W-:-:S08]  /*4c80*/  DFMA R12, -R8, R10, R6 ;  /* 0x0000000a080c722b */ /* 0x000fd00000000106 */
        /* <DEDUP_REMOVED lines=9> */
.L_x_32:
[----:B------:R-:W-:Y:S05]  /*4d20*/  BSYNC.RECONVERGENT B1 ;  /* 0x0000000000017941 */ /* 0x000fea0003800200 */
.L_x_31:
[----:B------:R1:W-:Y:S02]  /*4d30*/  STG.E.64 desc[UR38][R16.64], R4 ;  /* 0x0000000410007986 */ /* 0x0003e4000c101b26 */
.L_x_25:
[----:B------:R-:W-:Y:S05]  /*4d40*/  BSYNC.RECONVERGENT B0 ;  /* 0x0000000000007941 */ /* 0x000fea0003800200 */
.L_x_24:
[----:B------:R-:W-:Y:S01]  /*4d50*/  BAR.SYNC.DEFER_BLOCKING 0x0 ;  /* 0x0000000000007b1d */ /* 0x000fe20000010000 */
[----:B------:R-:W-:-:S05]  /*4d60*/  CS2R R12, SRZ ;  /* 0x00000000000c7805 */ /* 0x000fca000001ff00 */
[----:B------:R-:W-:Y:S04]  /*4d70*/  BSSY.RECONVERGENT B6, `(.L_x_33) ;  /* 0x0000011000067945 */ /* 0x000fe80003800200 */
[----:B------:R-:W-:Y:S05]  /*4d80*/  @P1 BRA `(.L_x_34) ;  /* 0x00000000003c1947 */ /* 0x000fea0003800000 */
[----:B------:R-:W-:Y:S01]  /*4d90*/  MOV R0, 0x0 ;  /* 0x0000000000007802 */ /* 0x000fe20000000f00 */
[----:B------:R-:W0:Y:S01]  /*4da0*/  LDCU.64 UR4, c[0x4][0x48] ;  /* 0x01000900ff0477ac */ /* 0x000e220008000a00 */
[----:B------:R-:W-:Y:S02]  /*4db0*/  CS2R R6, SRZ ;  /* 0x0000000000067805 */ /* 0x000fe4000001ff00 */
[----:B------:R3:W2:Y:S01]  /*4dc0*/  LDC.64 R8, c[0x4][R0] ;  /* 0x0100000000087b82 */ /* 0x0006a20000000a00 */
[----:B01----:R-:W-:Y:S02]  /*4dd0*/  IMAD.U32 R4, RZ, RZ, UR4 ;  /* 0x00000004ff047e24 */ /* 0x003fe4000f8e00ff */
[----:B---3--:R-:W-:-:S07]  /*4de0*/  IMAD.U32 R5, RZ, RZ, UR5 ;  /* 0x00000005ff057e24 */ /* 0x008fce000f8e00ff */
[----:B------:R-:W-:-:S07]  /*4df0*/  LEPC R20, `(.L_x_35) ;  /* 0x000000001014794e */ /* 0x000fce0000000000 */
[----:B--2-4-:R-:W-:Y:S05]  /*4e00*/  CALL.ABS.NOINC R8 ;  /* 0x0000000008007343 */ /* 0x014fea0003c00000 */
.L_x_35:
[----:B------:R-:W0:Y:S01]  /*4e10*/  LDC.64 R4, c[0x0][0x390] ;  /* 0x0000e400ff047b82 */ /* 0x000e220000000a00 */
[----:B------:R-:W-:-:S04]  /*4e20*/  VIADD R7, R2, UR45 ;  /* 0x0000002d02077c36 */ /* 0x000fc80008000000 */
[----:B0-----:R-:W-:Y:S02]  /*4e30*/  IMAD.WIDE.U32 R6, R7, 0x8, R4 ;  /* 0x0000000807067825 */ /* 0x001fe400078e0004 */
[----:B------:R-:W2:Y:S04]  /*4e40*/  LDG.E.64 R4, desc[UR38][R16.64] ;  /* 0x0000002610047981 */ /* 0x000ea8000c1e1b00 */
[----:B------:R-:W2:Y:S02]  /*4e50*/  LDG.E.64 R6, desc[UR38][R6.64] ;  /* 0x0000002606067981 */ /* 0x000ea4000c1e1b00 */
[----:B--2---:R-:W-:-:S08]  /*4e60*/  DADD R4, R4, -R6 ;  /* 0x0000000004047229 */ /* 0x004fd00000000806 */
[----:B------:R-:W-:-:S11]  /*4e70*/  DMUL R12, R4, R4 ;  /* 0x00000004040c7228 */ /* 0x000fd60000000000 */
.L_x_34:
[----:B------:R-:W-:Y:S05]  /*4e80*/  BSYNC.RECONVERGENT B6 ;  /* 0x0000000000067941 */ /* 0x000fea0003800200 */
.L_x_33:
[----:B------:R-:W-:-:S09]  /*4e90*/  UISETP.NE.AND UP0, UPT, UR48, URZ, UPT ;  /* 0x000000ff3000728c */ /* 0x000fd2000bf05270 */
[----:B------:R-:W-:Y:S05]  /*4ea0*/  BRA.U UP0, `(.L_x_36) ;  /* 0x0000000d00247547 */ /* 0x000fea000b800000 */
[----:B------:R-:W-:Y:S01]  /*4eb0*/  UISETP.GE.U32.AND UP0, UPT, UR46, 0xf, UPT ;  /* 0x0000000f2e00788c */ /* 0x000fe2000bf06070 */
[----:B------:R-:W-:-:S08]  /*4ec0*/  IMAD.MOV.U32 R3, RZ, RZ, RZ ;  /* 0x000000ffff037224 */ /* 0x000fd000078e00ff */
[----:B------:R-:W-:Y:S05]  /*4ed0*/  BRA.U !UP0, `(.L_x_37) ;  /* 0x0000000508707547 */ /* 0x000fea000b800000 */
[----:B01----:R-:W0:Y:S01]  /*4ee0*/  LDC.64 R4, c[0x0][0x380] ;  /* 0x0000e000ff047b82 */ /* 0x003e220000000a00 */
[----:B------:R-:W-:Y:S01]  /*4ef0*/  BSSY.RECONVERGENT B0, `(.L_x_38) ;  /* 0x0000059000007945 */ /* 0x000fe20003800200 */
[----:B------:R-:W-:-:S07]  /*4f00*/  IMAD.MOV.U32 R3, RZ, RZ, RZ ;  /* 0x000000ffff037224 */ /* 0x000fce00078e00ff */
.L_x_39:
[----:B------:R-:W-:-:S04]  /*4f10*/  IMAD R7, R3, UR42, R2 ;  /* 0x0000002a03077c24 */ /* 0x000fc8000f8e0202 */
[----:B0-2-4-:R-:W-:-:S04]  /*4f20*/  IMAD.WIDE.U32 R14, R7, 0x8, R4 ;  /* 0x00000008070e7825 */ /* 0x015fc800078e0004 */
[----:B------:R-:W-:Y:S02]  /*4f30*/  VIADD R7, R7, UR42 ;  /* 0x0000002a07077c36 */ /* 0x000fe40008000000 */
[----:B------:R-:W2:Y:S02]  /*4f40*/  LDG.E.64 R14, desc[UR38][R14.64] ;  /* 0x000000260e0e7981 */ /* 0x000ea4000c1e1b00 */
[----:B------:R-:W-:-:S04]  /*4f50*/  IMAD.WIDE.U32 R24, R7, 0x8, R4 ;  /* 0x0000000807187825 */ /* 0x000fc800078e0004 */
[----:B------:R-:W-:Y:S02]  /*4f60*/  VIADD R7, R7, UR42 ;  /* 0x0000002a07077c36 */ /* 0x000fe40008000000 */
[----:B------:R-:W3:Y:S02]  /*4f70*/  LDG.E.64 R24, desc[UR38][R24.64] ;  /* 0x0000002618187981 */ /* 0x000ee4000c1e1b00 */
[----:B------:R-:W-:-:S04]  /*4f80*/  IMAD.WIDE.U32 R20, R7, 0x8, R4 ;  /* 0x0000000807147825 */ /* 0x000fc800078e0004 */
[----:B------:R-:W-:Y:S02]  /*4f90*/  VIADD R7, R7, UR42 ;  /* 0x0000002a07077c36 */ /* 0x000fe40008000000 */
[----:B------:R-:W4:Y:S02]  /*4fa0*/  LDG.E.64 R20, desc[UR38][R20.64] ;  /* 0x0000002614147981 */ /* 0x000f24000c1e1b00 */
[----:B------:R-:W-:-:S06]  /*4fb0*/  IMAD.WIDE.U32 R8, R7, 0x8, R4 ;  /* 0x0000000807087825 */ /* 0x000fcc00078e0004 */
[----:B------:R-:W5:Y:S01]  /*4fc0*/  LDG.E.64 R8, desc[UR38][R8.64] ;  /* 0x0000002608087981 */ /* 0x000f62000c1e1b00 */
[----:B------:R-:W-:Y:S01]  /*4fd0*/  VIADD R7, R7, UR42 ;  /* 0x0000002a07077c36 */ /* 0x000fe20008000000 */
[----:B------:R-:W-:Y:S01]  /*4fe0*/  UMOV UR4, 0x47ae147b ;  /* 0x47ae147b00047882 */ /* 0x000fe20000000000 */
[----:B------:R-:W-:Y:S02]  /*4ff0*/  UMOV UR5, 0x3f847ae1 ;  /* 0x3f847ae100057882 */ /* 0x000fe40000000000 */
[----:B------:R-:W-:-:S04]  /*5000*/  IMAD.WIDE.U32 R10, R7, 0x8, R4 ;  /* 0x00000008070a7825 */ /* 0x000fc800078e0004 */
[----:B------:R-:W-:Y:S02]  /*5010*/  VIADD R7, R7, UR42 ;  /* 0x0000002a07077c36 */ /* 0x000fe40008000000 */
[----:B------:R-:W5:Y:S01]  /*5020*/  LDG.E.64 R10, desc[UR38][R10.64] ;  /* 0x000000260a0a7981 */ /* 0x000f62000c1e1b00 */
[----:B--2---:R-:W-:-:S08]  /*5030*/  DMUL R26, R14, UR4 ;  /* 0x000000040e1a7c28 */ /* 0x004fd00008000000 */
[----:B------:R-:W-:Y:S02]  /*5040*/  DFMA R12, R14, R26, R12 ;  /* 0x0000001a0e0c722b */ /* 0x000fe4000000000c */
[----:B---3--:R-:W-:Y:S01]  /*5050*/  DMUL R26, R24, UR4 ;  /* 0x00000004181a7c28 */ /* 0x008fe20008000000 */
[----:B------:R-:W-:-:S04]  /*5060*/  IMAD.WIDE.U32 R14, R7, 0x8, R4 ;  /* 0x00000008070e7825 */ /* 0x000fc800078e0004 */
[----:B------:R-:W-:Y:S02]  /*5070*/  VIADD R7, R7, UR42 ;  /* 0x0000002a07077c36 */ /* 0x000fe40008000000 */
[----:B------:R-:W2:Y:S01]  /*5080*/  LDG.E.64 R14, desc[UR38][R14.64] ;  /* 0x000000260e0e7981 */ /* 0x000ea2000c1e1b00 */
[----:B------:R-:W-:Y:S02]  /*5090*/  DFMA R12, R24, R26, R12 ;  /* 0x0000001a180c722b */ /* 0x000fe4000000000c */
[----:B----4-:R-:W-:Y:S01]  /*50a0*/  DMUL R24, R20, UR4 ;  /* 0x0000000414187c28 */ /* 0x010fe20008000000 */
[----:B------:R-:W-:-:S04]  /*50b0*/  IMAD.WIDE.U32 R26, R7, 0x8, R4 ;  /* 0x00000008071a7825 */ /* 0x000fc800078e0004 */
[----:B------:R-:W-:Y:S02]  /*50c0*/  VIADD R23, R7, UR42 ;  /* 0x0000002a07177c36 */ /* 0x000fe40008000000 */
[----:B------:R0:W3:Y:S01]  /*50d0*/  LDG.E.64 R6, desc[UR38][R26.64] ;  /* 0x000000261a067981 */ /* 0x0000e2000c1e1b00 */
[----:B------:R-:W-:Y:S02]  /*50e0*/  DFMA R24, R20, R24, R12 ;  /* 0x000000181418722b */ /* 0x000fe4000000000c */
[----:B-----5:R-:W-:Y:S01]  /*50f0*/  DMUL R20, R8, UR4 ;  /* 0x0000000408147c28 */ /* 0x020fe20008000000 */
[----:B------:R-:W-:-:S04]  /*5100*/  IMAD.WIDE.U32 R12, R23, 0x8, R4 ;  /* 0x00000008170c7825 */ /* 0x000fc800078e0004 */
[----:B------:R-:W-:Y:S02]  /*5110*/  VIADD R23, R23, UR42 ;  /* 0x0000002a17177c36 */ /* 0x000fe40008000000 */
[----:B------:R-:W4:Y:S01]  /*5120*/  LDG.E.64 R12, desc[UR38][R12.64] ;  /* 0x000000260c0c7981 */ /* 0x000f22000c1e1b00 */
[----:B------:R-:W-:Y:S01]  /*5130*/  DFMA R8, R8, R20, R24 ;  /* 0x000000140808722b */ /* 0x000fe20000000018 */
[----:B------:R-:W-:-:S04]  /*5140*/  IMAD.WIDE.U32 R20, R23, 0x8, R4 ;  /* 0x0000000817147825 */ /* 0x000fc800078e0004 */
[----:B------:R-:W-:Y:S02]  /*5150*/  VIADD R23, R23, UR42 ;  /* 0x0000002a17177c36 */ /* 0x000fe40008000000 */
[----:B------:R-:W5:Y:S02]  /*5160*/  LDG.E.64 R20, desc[UR38][R20.64] ;  /* 0x0000002614147981 */ /* 0x000f64000c1e1b00 */
[----:B------:R-:W-:-:S06]  /*5170*/  IMAD.WIDE.U32 R24, R23, 0x8, R4 ;  /* 0x0000000817187825 */ /* 0x000fcc00078e0004 */
[----:B------:R-:W5:Y:S01]  /*5180*/  LDG.E.64 R24, desc[UR38][R24.64] ;  /* 0x0000002618187981 */ /* 0x000f62000c1e1b00 */
[----:B0-----:R-:W-:Y:S01]  /*5190*/  DMUL R26, R10, UR4 ;  /* 0x000000040a1a7c28 */ /* 0x001fe20008000000 */
[----:B------:R-:W-:-:S07]  /*51a0*/  VIADD R23, R23, UR42 ;  /* 0x0000002a17177c36 */ /* 0x000fce0008000000 */
[----:B------:R-:W-:Y:S01]  /*51b0*/  DFMA R26, R10, R26, R8 ;  /* 0x0000001a0a1a722b */ /* 0x000fe20000000008 */
[----:B------:R-:W-:-:S04]  /*51c0*/  IMAD.WIDE.U32 R10, R23, 0x8, R4 ;  /* 0x00000008170a7825 */ /* 0x000fc800078e0004 */
[----:B------:R-:W-:Y:S02]  /*51d0*/  VIADD R23, R23, UR42 ;  /* 0x0000002a17177c36 */ /* 0x000fe40008000000 */
[----:B------:R-:W5:Y:S01]  /*51e0*/  LDG.E.64 R10, desc[UR38][R10.64] ;  /* 0x000000260a0a7981 */ /* 0x000f62000c1e1b00 */
[----:B--2---:R-:W-:-:S08]  /*51f0*/  DMUL R8, R14, UR4 ;  /* 0x000000040e087c28 */ /* 0x004fd00008000000 */
[----:B------:R-:W-:Y:S02]  /*5200*/  DFMA R26, R14, R8, R26 ;  /* 0x000000080e1a722b */ /* 0x000fe4000000001a */
[----:B---3--:R-:W-:Y:S01]  /*5210*/  DMUL R8, R6, UR4 ;  /* 0x0000000406087c28 */ /* 0x008fe20008000000 */
[----:B------:R-:W-:-:S07]  /*5220*/  IMAD.WIDE.U32 R14, R23, 0x8, R4 ;  /* 0x00000008170e7825 */ /* 0x000fce00078e0004 */
[----:B------:R-:W-:Y:S01]  /*5230*/  DFMA R8, R6, R8, R26 ;  /* 0x000000080608722b */ /* 0x000fe2000000001a */
[----:B------:R-:W-:Y:S01]  /*5240*/  VIADD R23, R23, UR42 ;  /* 0x0000002a17177c36 */ /* 0x000fe20008000000 */
[C---:B----4-:R-:W-:Y:S01]  /*5250*/  DMUL R6, R12.reuse, UR4 ;  /* 0x000000040c067c28 */ /* 0x050fe20008000000 */
[----:B------:R-:W2:Y:S07]  /*5260*/  LDG.E.64 R14, desc[UR38][R14.64] ;  /* 0x000000260e0e7981 */ /* 0x000eae000c1e1b00 */
[----:B------:R-:W-:-:S02]  /*5270*/  DFMA R8, R12, R6, R8 ;  /* 0x000000060c08722b */ /* 0x000fc40000000008 */
[----:B-----5:R-:W-:Y:S01]  /*5280*/  DMUL R6, R20, UR4 ;  /* 0x0000000414067c28 */ /* 0x020fe20008000000 */
[----:B------:R-:W-:-:S04]  /*5290*/  IMAD.WIDE.U32 R12, R23, 0x8, R4 ;  /* 0x00000008170c7825 */ /* 0x000fc800078e0004 */
[----:B------:R-:W-:Y:S02]  /*52a0*/  VIADD R23, R23, UR42 ;  /* 0x0000002a17177c36 */ /* 0x000fe40008000000 */
[----:B------:R-:W3:Y:S01]  /*52b0*/  LDG.E.64 R12, desc[UR38][R12.64] ;  /* 0x000000260c0c7981 */ /* 0x000ee2000c1e1b00 */
[----:B------:R-:W-:Y:S02]  /*52c0*/  DFMA R6, R20, R6, R8 ;  /* 0x000000061406722b */ /* 0x000fe40000000008 */
[----:B------:R-:W-:Y:S01]  /*52d0*/  DMUL R8, R24, UR4 ;  /* 0x0000000418087c28 */ /* 0x000fe20008000000 */
        /* <DEDUP_REMOVED lines=9> */
[----:B------:R-:W-:-:S08]  /*5370*/  DMUL R26, R10, UR4 ;  /* 0x000000040a1a7c28 */ /* 0x000fd00008000000 */
[----:B------:R-:W-:Y:S01]  /*5380*/  DFMA R6, R10, R26, R6 ;  /* 0x0000001a0a06722b */ /* 0x000fe20000000006 */
[----:B------:R-:W-:Y:S02]  /*5390*/  IMAD.U32 R0, RZ, RZ, UR41 ;  /* 0x00000029ff007e24 */ /* 0x000fe4000f8e00ff */
[----:B------:R-:W-:-:S03]  /*53a0*/  VIADD R3, R3, 0x10 ;  /* 0x0000001003037836 */ /* 0x000fc60000000000 */
[----:B------:R-:W-:-:S04]  /*53b0*/  LOP3.LUT R0, R0, 0x3f0, RZ, 0xc0, !PT ;  /* 0x000003f000007812 */ /* 0x000fc800078ec0ff */
[----:B------:R-:W-:Y:S01]  /*53c0*/  ISETP.NE.AND P0, PT, R3, R0, PT ;  /* 0x000000000300720c */ /* 0x000fe20003f05270 */
[----:B--2---:R-:W-:-:S08]  /*53d0*/  DMUL R10, R14, UR4 ;  /* 0x000000040e0a7c28 */ /* 0x004fd00008000000 */
[----:B------:R-:W-:Y:S02]  /*53e0*/  DFMA R6, R14, R10, R6 ;  /* 0x0000000a0e06722b */ /* 0x000fe40000000006 */
[----:B---3--:R-:W-:-:S08]  /*53f0*/  DMUL R10, R12, UR4 ;  /* 0x000000040c0a7c28 */ /* 0x008fd00008000000 */
[----:B------:R-:W-:Y:S02]  /*5400*/  DFMA R6, R12, R10, R6 ;  /* 0x0000000a0c06722b */ /* 0x000fe40000000006 */
[----:B----4-:R-:W-:-:S08]  /*5410*/  DMUL R10, R20, UR4 ;  /* 0x00000004140a7c28 */ /* 0x010fd00008000000 */
[----:B------:R-:W-:Y:S02]  /*5420*/  DFMA R6, R20, R10, R6 ;  /* 0x0000000a1406722b */ /* 0x000fe40000000006 */
[----:B-----5:R-:W-:Y:S02]  /*5430*/  DMUL R10, R8, UR4 ;  /* 0x00000004080a7c28 */ /* 0x020fe40008000000 */
[----:B------:R-:W-:-:S06]  /*5440*/  DMUL R12, R24, UR4 ;  /* 0x00000004180c7c28 */ /* 0x000fcc0008000000 */
[----:B------:R-:W-:-:S08]  /*5450*/  DFMA R6, R8, R10, R6 ;  /* 0x0000000a0806722b */ /* 0x000fd00000000006 */
[----:B------:R-:W-:Y:S01]  /*5460*/  DFMA R12, R24, R12, R6 ;  /* 0x0000000c180c722b */ /* 0x000fe20000000006 */
[----:B------:R-:W-:Y:S10]  /*5470*/  @P0 BRA `(.L_x_39) ;  /* 0xfffffff800a40947 */ /* 0x000ff4000383ffff */
[----:B------:R-:W-:Y:S05]  /*5480*/  BSYNC.RECONVERGENT B0 ;  /* 0x0000000000007941 */ /* 0x000fea0003800200 */
.L_x_38:
[----:B------:R-:W-:-:S07]  /*5490*/  IMAD.MOV.U32 R3, RZ, RZ, R0 ;  /* 0x000000ffff037224 */ /* 0x000fce00078e0000 */
.L_x_37:
[----:B------:R-:W-:-:S09]  /*54a0*/  ULOP3.LUT UP0, URZ, UR42, 0x1e, URZ, 0xc0, !UPT ;  /* 0x0000001e2aff7892 */ /* 0x000fd2000f80c0ff */
[----:B------:R-:W-:Y:S05]  /*54b0*/  BRA.U !UP0, `(.L_x_36) ;  /* 0x0000000508a07547 */ /* 0x000fea000b800000 */
[----:B------:R-:W-:Y:S02]  /*54c0*/  ULOP3.LUT UR4, UR41, 0xf, URZ, 0xc0, !UPT ;  /* 0x0000000f29047892 */ /* 0x000fe4000f8ec0ff */
[----:B------:R-:W-:Y:S02]  /*54d0*/  ULOP3.LUT UP1, URZ, UR42, 0xe, URZ, 0xc0, !UPT ;  /* 0x0000000e2aff7892 */ /* 0x000fe4000f82c0ff */
[----:B------:R-:W-:-:S04]  /*54e0*/  UIADD3 UR4, UPT, UPT, UR4, -0x1, URZ ;  /* 0xffffffff04047890 */ /* 0x000fc8000fffe0ff */
[----:B------:R-:W-:-:S09]  /*54f0*/  UISETP.GE.U32.AND UP0, UPT, UR4, 0x7, UPT ;  /* 0x000000070400788c */ /* 0x000fd2000bf06070 */
[----:B------:R-:W-:Y:S05]  /*5500*/  BRA.U !UP0, `(.L_x_40) ;  /* 0x0000000108b87547 */ /* 0x000fea000b800000 */
[----:B01----:R-:W0:Y:S01]  /*5510*/  LDC.64 R4, c[0x0][0x380] ;  /* 0x0000e000ff047b82 */ /* 0x003e220000000a00 */
[----:B------:R-:W-:-:S04]  /*5520*/  IMAD R9, R3, UR42, R2 ;  /* 0x0000002a03097c24 */ /* 0x000fc8000f8e0202 */
[----:B0-----:R-:W-:-:S05]  /*5530*/  IMAD.WIDE.U32 R6, R9, 0x8, R4 ;  /* 0x0000000809067825 */ /* 0x001fca00078e0004 */
[----:B------:R0:W3:Y:S01]  /*5540*/  LDG.E.64 R20, desc[UR38][R6.64] ;  /* 0x0000002606147981 */ /* 0x0000e2000c1e1b00 */
[----:B------:R-:W-:Y:S02]  /*5550*/  IMAD.U32 R27, RZ, RZ, UR42 ;  /* 0x0000002aff1b7e24 */ /* 0x000fe4000f8e00ff */
[----:B------:R-:W-:Y:S02]  /*5560*/  IMAD.U32 R0, RZ, RZ, UR42 ;  /* 0x0000002aff007e24 */ /* 0x000fe4000f8e00ff */
[----:B------:R-:W-:-:S04]  /*5570*/  IMAD.WIDE R26, R27, 0x8, R6 ;  /* 0x000000081b1a7825 */ /* 0x000fc800078e0206 */
[----:B------:R-:W-:Y:S01]  /*5580*/  IMAD.U32 R11, RZ, RZ, UR42 ;  /* 0x0000002aff0b7e24 */ /* 0x000fe2000f8e00ff */
[----:B--2-4-:R-:W2:Y:S01]  /*5590*/  LDG.E.64 R14, desc[UR38][R26.64] ;  /* 0x000000261a0e7981 */ /* 0x014ea2000c1e1b00 */
[----:B------:R-:W-:Y:S02]  /*55a0*/  IADD3 R9, PT, PT, R0, UR42, R9 ;  /* 0x0000002a00097c10 */ /* 0x000fe4000fffe009 */
[----:B------:R-:W-:-:S04]  /*55b0*/  IMAD.WIDE R10, R11, 0x8, R26 ;  /* 0x000000080b0a7825 */ /* 0x000fc800078e021a */
[----:B------:R-:W-:Y:S02]  /*55c0*/  VIADD R23, R9, UR42 ;  /* 0x0000002a09177c36 */ /* 0x000fe40008000000 */
[----:B------:R-:W4:Y:S02]  /*55d0*/  LDG.E.64 R10, desc[UR38][R10.64] ;  /* 0x000000260a0a7981 */ /* 0x000f24000c1e1b00 */
[C-C-:B------:R-:W-:Y:S01]  /*55e0*/  IMAD.WIDE.U32 R8, R23.reuse, 0x8, R4.reuse ;  /* 0x0000000817087825 */ /* 0x140fe200078e0004 */
[----:B------:R-:W-:Y:S01]  /*55f0*/  UMOV UR4, 0x47ae147b ;  /* 0x47ae147b00047882 */ /* 0x000fe20000000000 */
[----:B------:R-:W-:Y:S02]  /*5600*/  UMOV UR5, 0x3f847ae1 ;  /* 0x3f847ae100057882 */ /* 0x000fe40000000000 */
[----:B------:R-:W-:Y:S02]  /*5610*/  VIADD R23, R23, UR42 ;  /* 0x0000002a17177c36 */ /* 0x000fe40008000000 */
[----:B------:R-:W5:Y:S02]  /*5620*/  LDG.E.64 R8, desc[UR38][R8.64] ;  /* 0x0000002608087981 */ /* 0x000f64000c1e1b00 */
[----:B0-----:R-:W-:-:S04]  /*5630*/  IMAD.WIDE.U32 R6, R23, 0x8, R4 ;  /* 0x0000000817067825 */ /* 0x001fc800078e0004 */
[----:B------:R-:W-:Y:S02]  /*5640*/  VIADD R23, R23, UR42 ;  /* 0x0000002a17177c36 */ /* 0x000fe40008000000 */
[----:B------:R-:W5:Y:S01]  /*5650*/  LDG.E.64 R6, desc[UR38][R6.64] ;  /* 0x0000002606067981 */ /* 0x000f62000c1e1b00 */
[----:B---3--:R-:W-:-:S08]  /*5660*/  DMUL R24, R20, UR4 ;  /* 0x0000000414187c28 */ /* 0x008fd00008000000 */
[----:B------:R-:W-:Y:S01]  /*5670*/  DFMA R12, R20, R24, R12 ;  /* 0x00000018140c722b */ /* 0x000fe2000000000c */
[----:B------:R-:W-:-:S04]  /*5680*/  IMAD.WIDE.U32 R20, R23, 0x8, R4 ;  /* 0x0000000817147825 */ /* 0x000fc800078e0004 */
[----:B------:R-:W-:Y:S02]  /*5690*/  VIADD R23, R23, UR42 ;  /* 0x0000002a17177c36 */ /* 0x000fe40008000000 */
[----:B------:R-:W3:Y:S02]  /*56a0*/  LDG.E.64 R20, desc[UR38][R20.64] ;  /* 0x0000002614147981 */ /* 0x000ee4000c1e1b00 */
[----:B------:R-:W-:-:S04]  /*56b0*/  IMAD.WIDE.U32 R24, R23, 0x8, R4 ;  /* 0x0000000817187825 */ /* 0x000fc800078e0004 */
[----:B------:R-:W-:Y:S02]  /*56c0*/  VIADD R23, R23, UR42 ;  /* 0x0000002a17177c36 */ /* 0x000fe40008000000 */
[----:B------:R-:W3:Y:S02]  /*56d0*/  LDG.E.64 R24, desc[UR38][R24.64] ;  /* 0x0000002618187981 */ /* 0x000ee4000c1e1b00 */
[----:B------:R-:W-:-:S06]  /*56e0*/  IMAD.WIDE.U32 R4, R23, 0x8, R4 ;  /* 0x0000000817047825 */ /* 0x000fcc00078e0004 */
[----:B------:R-:W3:Y:S01]  /*56f0*/  LDG.E.64 R4, desc[UR38][R4.64] ;  /* 0x0000002604047981 */ /* 0x000ee2000c1e1b00 */
[----:B--2---:R-:W-:-:S08]  /*5700*/  DMUL R26, R14, UR4 ;  /* 0x000000040e1a7c28 */ /* 0x004fd00008000000 */
[----:B------:R-:W-:Y:S02]  /*5710*/  DFMA R12, R14, R26, R12 ;  /* 0x0000001a0e0c722b */ /* 0x000fe4000000000c */
[----:B----4-:R-:W-:-:S08]  /*5720*/  DMUL R14, R10, UR4 ;  /* 0x000000040a0e7c28 */ /* 0x010fd00008000000 */
[----:B------:R-:W-:Y:S02]  /*5730*/  DFMA R12, R10, R14, R12 ;  /* 0x0000000e0a0c722b */ /* 0x000fe4000000000c */
[----:B-----5:R-:W-:-:S08]  /*5740*/  DMUL R10, R8, UR4 ;  /* 0x00000004080a7c28 */ /* 0x020fd00008000000 */
[----:B------:R-:W-:Y:S02]  /*5750*/  DFMA R10, R8, R10, R12 ;  /* 0x0000000a080a722b */ /* 0x000fe4000000000c */
[----:B------:R-:W-:-:S08]  /*5760*/  DMUL R8, R6, UR4 ;  /* 0x0000000406087c28 */ /* 0x000fd00008000000 */
[----:B------:R-:W-:Y:S01]  /*5770*/  DFMA R8, R6, R8, R10 ;  /* 0x000000080608722b */ /* 0x000fe2000000000a */
[----:B------:R-:W-:Y:S01]  /*5780*/  VIADD R3, R3, 0x8 ;  /* 0x0000000803037836 */ /* 0x000fe20000000000 */
[----:B---3--:R-:W-:Y:S02]  /*5790*/  DMUL R6, R20, UR4 ;  /* 0x0000000414067c28 */ /* 0x008fe40008000000 */
[----:B------:R-:W-:-:S06]  /*57a0*/  DMUL R10, R24, UR4 ;  /* 0x00000004180a7c28 */ /* 0x000fcc0008000000 */
[----:B------:R-:W-:Y:S02]  /*57b0*/  DFMA R6, R20, R6, R8 ;  /* 0x000000061406722b */ /* 0x000fe40000000008 */
[----:B------:R-:W-:-:S06]  /*57c0*/  DMUL R12, R4, UR4 ;  /* 0x00000004040c7c28 */ /* 0x000fcc0008000000 */
[----:B------:R-:W-:-:S08]  /*57d0*/  DFMA R6, R24, R10, R6 ;  /* 0x0000000a1806722b */ /* 0x000fd00000000006 */
[----:B------:R-:W-:-:S11]  /*57e0*/  DFMA R12, R4, R12, R6 ;  /* 0x0000000c040c722b */ /* 0x000fd60000000006 */
.L_x_40:
[----:B------:R-:W-:Y:S05]  /*57f0*/  BRA.U !UP1, `(.L_x_36) ;  /* 0x0000000109d07547 */ /* 0x000fea000b800000 */
[----:B------:R-:W-:Y:S02]  /*5800*/  ULOP3.LUT UR4, UR41, 0x7, URZ, 0xc0, !UPT ;  /* 0x0000000729047892 */ /* 0x000fe4000f8ec0ff */
[----:B------:R-:W-:Y:S02]  /*5810*/  UISETP.NE.AND UP1, UPT, UR47, URZ, UPT ;  /* 0x000000ff2f00728c */ /* 0x000fe4000bf25270 */
[----:B------:R-:W-:-:S04]  /*5820*/  UIADD3 UR4, UPT, UPT, UR4, -0x1, URZ ;  /* 0xffffffff04047890 */ /* 0x000fc8000fffe0ff */
[----:B------:R-:W-:-:S09]  /*5830*/  UISETP.GE.U32.AND UP0, UPT, UR4, 0x3, UPT ;  /* 0x000000030400788c */ /* 0x000fd2000bf06070 */
[----:B------:R-:W-:Y:S05]  /*5840*/  BRA.U !UP0, `(.L_x_41) ;  /* 0x0000000108607547 */ /* 0x000fea000b800000 */
[----:B------:R-:W3:Y:S01]  /*5850*/  LDC.64 R6, c[0x0][0x380] ;  /* 0x0000e000ff067b82 */ /* 0x000ee20000000a00 */
[----:B01----:R-:W-:-:S04]  /*5860*/  IMAD R5, R3, UR42, R2 ;  /* 0x0000002a03057c24 */ /* 0x003fc8000f8e0202 */
[----:B---3--:R-:W-:-:S04]  /*5870*/  IMAD.WIDE.U32 R10, R5, 0x8, R6 ;  /* 0x00000008050a7825 */ /* 0x008fc800078e0006 */
[----:B------:R-:W-:Y:S02]  /*5880*/  VIADD R5, R5, UR42 ;  /* 0x0000002a05057c36 */ /* 0x000fe40008000000 */
[----:B------:R-:W3:Y:S02]  /*5890*/  LDG.E.64 R10, desc[UR38][R10.64] ;  /* 0x000000260a0a7981 */ /* 0x000ee4000c1e1b00 */
[----:B------:R-:W-:-:S04]  /*58a0*/  IMAD.WIDE.U32 R8, R5, 0x8, R6 ;  /* 0x0000000805087825 */ /* 0x000fc800078e0006 */
[----:B--2-4-:R-:W-:Y:S02]  /*58b0*/  VIADD R15, R5, UR42 ;  /* 0x0000002a050f7c36 */ /* 0x014fe40008000000 */
[----:B------:R-:W2:Y:S02]  /*58c0*/  LDG.E.64 R8, desc[UR38][R8.64] ;  /* 0x0000002608087981 */ /* 0x000ea4000c1e1b00 */
[----:B------:R-:W-:-:S04]  /*58d0*/  IMAD.WIDE.U32 R4, R15, 0x8, R6 ;  /* 0x000000080f047825 */ /* 0x000fc800078e0006 */
[----:B------:R-:W-:Y:S02]  /*58e0*/  VIADD R15, R15, UR42 ;  /* 0x0000002a0f0f7c36 */ /* 0x000fe40008000000 */
[----:B------:R-:W4:Y:S02]  /*58f0*/  LDG.E.64 R4, desc[UR38][R4.64] ;  /* 0x0000002604047981 */ /* 0x000f24000c1e1b00 */
[----:B------:R-:W-:-:S06]  /*5900*/  IMAD.WIDE.U32 R6, R15, 0x8, R6 ;  /* 0x000000080f067825 */ /* 0x000fcc00078e0006 */
[----:B------:R-:W5:Y:S01]  /*5910*/  LDG.E.64 R6, desc[UR38][R6.64] ;  /* 0x0000002606067981 */ /* 0x000f62000c1e1b00 */
[----:B------:R-:W-:Y:S01]  /*5920*/  UMOV UR4, 0x47ae147b ;  /* 0x47ae147b00047882 */ /* 0x000fe20000000000 */
[----:B------:R-:W-:Y:S01]  /*5930*/  UMOV UR5, 0x3f847ae1 ;  /* 0x3f847ae100057882 */ /* 0x000fe20000000000 */
[----:B------:R-:W-:Y:S01]  /*5940*/  VIADD R3, R3, 0x4 ;  /* 0x0000000403037836 */ /* 0x000fe20000000000 */
[----:B---3--:R-:W-:-:S08]  /*5950*/  DMUL R14, R10, UR4 ;  /* 0x000000040a0e7c28 */ /* 0x008fd00008000000 */
[----:B------:R-:W-:Y:S02]  /*5960*/  DFMA R14, R10, R14, R12 ;  /* 0x0000000e0a0e722b */ /* 0x000fe4000000000c */
[----:B--2---:R-:W-:-:S08]  /*5970*/  DMUL R10, R8, UR4 ;  /* 0x00000004080a7c28 */ /* 0x004fd00008000000 */
[----:B------:R-:W-:Y:S02]  /*5980*/  DFMA R10, R8, R10, R14 ;  /* 0x0000000a080a722b */ /* 0x000fe4000000000e */
[----:B----4-:R-:W-:Y:S02]  /*5990*/  DMUL R8, R4, UR4 ;  /* 0x0000000404087c28 */ /* 0x010fe40008000000 */
[----:B-----5:R-:W-:-:S06]  /*59a0*/  DMUL R12, R6, UR4 ;  /* 0x00000004060c7c28 */ /* 0x020fcc0008000000 */
[----:B------:R-:W-:-:S08]  /*59b0*/  DFMA R8, R4, R8, R10 ;  /* 0x000000080408722b */ /* 0x000fd0000000000a */
[----:B------:R-:W-:-:S11]  /*59c0*/  DFMA R12, R6, R12, R8 ;  /* 0x0000000c060c722b */ /* 0x000fd60000000008 */
.L_x_41:
[----:B------:R-:W-:Y:S05]  /*59d0*/  BRA.U !UP1, `(.L_x_36) ;  /* 0x0000000109587547 */ /* 0x000fea000b800000 */
[----:B01----:R-:W0:Y:S01]  /*59e0*/  LDC.64 R4, c[0x0][0x380] ;  /* 0x0000e000ff047b82 */ /* 0x003e220000000a00 */
[----:B------:R-:W-:-:S04]  /*59f0*/  IMAD R3, R3, UR42, R2 ;  /* 0x0000002a03037c24 */ /* 0x000fc8000f8e0202 */
[----:B0-----:R-:W-:-:S06]  /*5a00*/  IMAD.WIDE.U32 R6, R3, 0x8, R4 ;  /* 0x0000000803067825 */ /* 0x001fcc00078e0004 */
[----:B------:R-:W3:Y:S01]  /*5a10*/  LDG.E.64 R6, desc[UR38][R6.64] ;  /* 0x0000002606067981 */ /* 0x000ee2000c1e1b00 */
[----:B------:R-:W-:Y:S01]  /*5a20*/  UMOV UR4, 0x47ae147b ;  /* 0x47ae147b00047882 */ /* 0x000fe20000000000 */
[----:B------:R-:W-:Y:S01]  /*5a30*/  UMOV UR5, 0x3f847ae1 ;  /* 0x3f847ae100057882 */ /* 0x000fe20000000000 */
[----:B------:R-:W-:Y:S01]  /*5a40*/  UISETP.NE.AND UP0, UPT, UR47, 0x1, UPT ;  /* 0x000000012f00788c */ /* 0x000fe2000bf05270 */
[----:B---3--:R-:W-:-:S08]  /*5a50*/  DMUL R8, R6, UR4 ;  /* 0x0000000406087c28 */ /* 0x008fd00008000000 */
[----:B------:R-:W-:Y:S01]  /*5a60*/  DFMA R12, R6, R8, R12 ;  /* 0x00000008060c722b */ /* 0x000fe2000000000c */
[----:B------:R-:W-:Y:S10]  /*5a70*/  BRA.U !UP0, `(.L_x_36) ;  /* 0x0000000108307547 */ /* 0x000ff4000b800000 */
[----:B------:R-:W-:Y:S01]  /*5a80*/  UISETP.NE.AND UP0, UPT, UR47, 0x2, UPT ;  /* 0x000000022f00788c */ /* 0x000fe2000bf05270 */
[----:B------:R-:W-:-:S04]  /*5a90*/  VIADD R3, R3, UR42 ;  /* 0x0000002a03037c36 */ /* 0x000fc80008000000 */
[----:B------:R-:W-:Y:S01]  /*5aa0*/  IMAD.WIDE.U32 R6, R3, 0x8, R4 ;  /* 0x0000000803067825 */ /* 0x000fe200078e0004 */
[----:B------:R-:W-:-:S05]  /*5ab0*/  PLOP3.LUT P0, PT, PT, PT, UP0, 0x80, 0x8 ;  /* 0x000000000008781c */ /* 0x000fca0003f0f008 */
[----:B------:R-:W3:Y:S08]  /*5ac0*/  LDG.E.64 R6, desc[UR38][R6.64] ;  /* 0x0000002606067981 */ /* 0x000ef0000c1e1b00 */
[----:B------:R-:W-:-:S04]  /*5ad0*/  @P0 VIADD R9, R3, UR42 ;  /* 0x0000002a03090c36 */ /* 0x000fc80008000000 */
[----:B------:R-:W-:-:S06]  /*5ae0*/  @P0 IMAD.WIDE.U32 R8, R9, 0x8, R4 ;  /* 0x0000000809080825 */ /* 0x000fcc00078e0004 */
[----:B------:R-:W5:Y:S01]  /*5af0*/  @P0 LDG.E.64 R8, desc[UR38][R8.64] ;  /* 0x0000002608080981 */ /* 0x000f62000c1e1b00 */
[----:B---3--:R-:W-:-:S08]  /*5b00*/  DMUL R4, R6, UR4 ;  /* 0x0000000406047c28 */ /* 0x008fd00008000000 */
[----:B------:R-:W-:Y:S02]  /*5b10*/  DFMA R12, R6, R4, R12 ;  /* 0x00000004060c722b */ /* 0x000fe4000000000c */
[----:B-----5:R-:W-:-:S08]  /*5b20*/  @P0 DMUL R4, R8, UR4 ;  /* 0x0000000408040c28 */ /* 0x020fd00008000000 */
[----:B------:R-:W-:-:S11]  /*5b30*/  @P0 DFMA R12, R8, R4, R12 ;  /* 0x00000004080c022b */ /* 0x000fd6000000000c */
.L_x_36:
[----:B01----:R-:W-:Y:S02]  /*5b40*/  IMAD.U32 R4, RZ, RZ, UR36 ;  /* 0x00000024ff047e24 */ /* 0x003fe4000f8e00ff */
[----:B------:R-:W-:-:S05]  /*5b50*/  IMAD.U32 R5, RZ, RZ, UR37 ;  /* 0x00000025ff057e24 */ /* 0x000fca000f8e00ff */
[----:B------:R1:W-:Y:S01]  /*5b60*/  REDG.E.ADD.F64.RN.STRONG.GPU desc[UR38][R4.64], R12 ;  /* 0x0000000c040079a6 */ /* 0x0003e2000c12ff26 */
[----:B------:R-:W-:Y:S05]  /*5b70*/  WARPSYNC.ALL ;  /* 0x0000000000007948 */ /* 0x000fea0003800000 */
[----:B------:R-:W-:Y:S01]  /*5b80*/  UISETP.NE.AND UP0, UPT, UR50, URZ, UPT ;  /* 0x000000ff3200728c */ /* 0x000fe2000bf05270 */
[----:B------:R-:W-:Y:S08]  /*5b90*/  BAR.SYNC.DEFER_BLOCKING 0x0 ;  /* 0x0000000000007b1d */ /* 0x000ff00000010000 */
[----:B-1----:R-:W-:Y:S05]  /*5ba0*/  BRA.U UP0, `(.L_x_42) ;  /* 0xffffffd1002c7547 */ /* 0x002fea000b83ffff */
[----:B------:R-:W-:Y:S05]  /*5bb0*/  EXIT ;  /* 0x000000000000794d */ /* 0x000fea0003800000 */
        .weak           $__internal_0_$__cuda_sm20_div_rn_f64_full
        .type           $__internal_0_$__cuda_sm20_div_rn_f64_full,@function
        .size           $__internal_0_$__cuda_sm20_div_rn_f64_full,(.L_x_49 - $__internal_0_$__cuda_sm20_div_rn_f64_full)
$__internal_0_$__cuda_sm20_div_rn_f64_full:
[C---:B------:R-:W-:Y:S01]  /*5bc0*/  FSETP.GEU.AND P0, PT, |R7|.reuse, 1.469367938527859385e-39, PT ;  /* 0x001000000700780b */ /* 0x040fe20003f0e200 */
[--C-:B------:R-:W-:Y:S01]  /*5bd0*/  IMAD.MOV.U32 R6, RZ, RZ, R8.reuse ;  /* 0x000000ffff067224 */ /* 0x100fe200078e0008 */
[C---:B------:R-:W-:Y:S01]  /*5be0*/  LOP3.LUT R4, R7.reuse, 0x800fffff, RZ, 0xc0, !PT ;  /* 0x800fffff07047812 */ /* 0x040fe200078ec0ff */
[----:B------:R-:W-:Y:S01]  /*5bf0*/  IMAD.MOV.U32 R9, RZ, RZ, R3 ;  /* 0x000000ffff097224 */ /* 0x000fe200078e0003 */
[----:B------:R-:W-:Y:S01]  /*5c00*/  LOP3.LUT R23, R7, 0x7ff00000, RZ, 0xc0, !PT ;  /* 0x7ff0000007177812 */ /* 0x000fe200078ec0ff */
[----:B------:R-:W-:Y:S01]  /*5c10*/  IMAD.MOV.U32 R12, RZ, RZ, 0x1 ;  /* 0x00000001ff0c7424 */ /* 0x000fe200078e00ff */
[----:B------:R-:W-:Y:S01]  /*5c20*/  LOP3.LUT R5, R4, 0x3ff00000, RZ, 0xfc, !PT ;  /* 0x3ff0000004057812 */ /* 0x000fe200078efcff */
[----:B------:R-:W-:Y:S01]  /*5c30*/  IMAD.MOV.U32 R4, RZ, RZ, R8 ;  /* 0x000000ffff047224 */ /* 0x000fe200078e0008 */
[C---:B------:R-:W-:Y:S01]  /*5c40*/  FSETP.GEU.AND P3, PT, |R9|.reuse, 1.469367938527859385e-39, PT ;  /* 0x001000000900780b */ /* 0x040fe20003f6e200 */
[----:B------:R-:W-:Y:S01]  /*5c50*/  IMAD.MOV.U32 R8, RZ, RZ, R0 ;  /* 0x000000ffff087224 */ /* 0x000fe200078e0000 */
[C---:B------:R-:W-:Y:S01]  /*5c60*/  LOP3.LUT R3, R9.reuse, 0x7ff00000, RZ, 0xc0, !PT ;  /* 0x7ff0000009037812 */ /* 0x040fe200078ec0ff */
[----:B------:R-:W-:Y:S01]  /*5c70*/  BSSY.RECONVERGENT B2, `(.L_x_43) ;  /* 0x0000050000027945 */ /* 0x000fe20003800200 */
[----:B------:R-:W-:Y:S01]  /*5c80*/  LOP3.LUT R0, R9, 0x7ff00000, RZ, 0xc0, !PT ;  /* 0x7ff0000009007812 */ /* 0x000fe200078ec0ff */
[----:B------:R-:W-:-:S03]  /*5c90*/  @!P0 DMUL R4, R6, 8.98846567431157953865e+307 ;  /* 0x7fe0000006048828 */ /* 0x000fc60000000000 */
[----:B------:R-:W-:-:S03]  /*5ca0*/  ISETP.GE.U32.AND P2, PT, R0, R23, PT ;  /* 0x000000170000720c */ /* 0x000fc60003f46070 */
[----:B------:R-:W0:Y:S02]  /*5cb0*/  MUFU.RCP64H R13, R5 ;  /* 0x00000005000d7308 */ /* 0x000e240000001800 */
[----:B------:R-:W-:Y:S02]  /*5cc0*/  @!P3 LOP3.LUT R14, R7, 0x7ff00000, RZ, 0xc0, !PT ;  /* 0x7ff00000070eb812 */ /* 0x000fe400078ec0ff */
[----:B------:R-:W-:Y:S02]  /*5cd0*/  @!P0 LOP3.LUT R23, R5, 0x7ff00000, RZ, 0xc0, !PT ;  /* 0x7ff0000005178812 */ /* 0x000fe400078ec0ff */
[----:B------:R-:W-:Y:S01]  /*5ce0*/  @!P3 ISETP.GE.U32.AND P4, PT, R3, R14, PT ;  /* 0x0000000e0300b20c */ /* 0x000fe20003f86070 */
[----:B------:R-:W-:-:S05]  /*5cf0*/  IMAD.MOV.U32 R14, RZ, RZ, 0x1ca00000 ;  /* 0x1ca00000ff0e7424 */ /* 0x000fca00078e00ff */
[----:B------:R-:W-:-:S04]  /*5d00*/  @!P3 SEL R15, R14, 0x63400000, !P4 ;  /* 0x634000000e0fb807 */ /* 0x000fc80006000000 */
[----:B------:R-:W-:Y:S01]  /*5d10*/  @!P3 LOP3.LUT R20, R15, 0x80000000, R9, 0xf8, !PT ;  /* 0x800000000f14b812 */ /* 0x000fe200078ef809 */
[----:B0-----:R-:W-:-:S03]  /*5d20*/  DFMA R10, R12, -R4, 1 ;  /* 0x3ff000000c0a742b */ /* 0x001fc60000000804 */
[----:B------:R-:W-:Y:S01]  /*5d30*/  @!P3 LOP3.LUT R21, R20, 0x100000, RZ, 0xfc, !PT ;  /* 0x001000001415b812 */ /* 0x000fe200078efcff */
[----:B------:R-:W-:-:S04]  /*5d40*/  @!P3 IMAD.MOV.U32 R20, RZ, RZ, RZ ;  /* 0x000000ffff14b224 */ /* 0x000fc800078e00ff */
[----:B------:R-:W-:-:S08]  /*5d50*/  DFMA R10, R10, R10, R10 ;  /* 0x0000000a0a0a722b */ /* 0x000fd0000000000a */
[----:B------:R-:W-:Y:S01]  /*5d60*/  DFMA R12, R12, R10, R12 ;  /* 0x0000000a0c0c722b */ /* 0x000fe2000000000c */
[----:B------:R-:W-:Y:S01]  /*5d70*/  SEL R11, R14, 0x63400000, !P2 ;  /* 0x634000000e0b7807 */ /* 0x000fe20005000000 */
[----:B------:R-:W-:-:S03]  /*5d80*/  IMAD.MOV.U32 R10, RZ, RZ, R8 ;  /* 0x000000ffff0a7224 */ /* 0x000fc600078e0008 */
[----:B------:R-:W-:-:S03]  /*5d90*/  LOP3.LUT R11, R11, 0x800fffff, R9, 0xf8, !PT ;  /* 0x800fffff0b0b7812 */ /* 0x000fc600078ef809 */
[----:B------:R-:W-:-:S03]  /*5da0*/  DFMA R14, R12, -R4, 1 ;  /* 0x3ff000000c0e742b */ /* 0x000fc60000000804 */
[----:B------:R-:W-:-:S05]  /*5db0*/  @!P3 DFMA R10, R10, 2, -R20 ;  /* 0x400000000a0ab82b */ /* 0x000fca0000000814 */
[----:B------:R-:W-:-:S05]  /*5dc0*/  DFMA R14, R12, R14, R12 ;  /* 0x0000000e0c0e722b */ /* 0x000fca000000000c */
[----:B------:R-:W-:-:S03]  /*5dd0*/  @!P3 LOP3.LUT R0, R11, 0x7ff00000, RZ, 0xc0, !PT ;  /* 0x7ff000000b00b812 */ /* 0x000fc600078ec0ff */
[----:B------:R-:W-:Y:S02]  /*5de0*/  DMUL R12, R14, R10 ;  /* 0x0000000a0e0c7228 */ /* 0x000fe40000000000 */
[----:B------:R-:W-:-:S05]  /*5df0*/  VIADD R25, R0, 0xffffffff ;  /* 0xffffffff00197836 */ /* 0x000fca0000000000 */
[----:B------:R-:W-:Y:S01]  /*5e00*/  ISETP.GT.U32.AND P0, PT, R25, 0x7feffffe, PT ;  /* 0x7feffffe1900780c */ /* 0x000fe20003f04070 */
[----:B------:R-:W-:Y:S01]  /*5e10*/  VIADD R25, R23, 0xffffffff ;  /* 0xffffffff17197836 */ /* 0x000fe20000000000 */
[----:B------:R-:W-:-:S04]  /*5e20*/  DFMA R20, R12, -R4, R10 ;  /* 0x800000040c14722b */ /* 0x000fc8000000000a */
[----:B------:R-:W-:-:S04]  /*5e30*/  ISETP.GT.U32.OR P0, PT, R25, 0x7feffffe, P0 ;  /* 0x7feffffe1900780c */ /* 0x000fc80000704470 */
[----:B------:R-:W-:-:S09]  /*5e40*/  DFMA R12, R14, R20, R12 ;  /* 0x000000140e0c722b */ /* 0x000fd2000000000c */
[----:B------:R-:W-:Y:S05]  /*5e50*/  @P0 BRA `(.L_x_44) ;  /* 0x0000000000700947 */ /* 0x000fea0003800000 */
[----:B------:R-:W-:Y:S01]  /*5e60*/  LOP3.LUT R8, R7, 0x7ff00000, RZ, 0xc0, !PT ;  /* 0x7ff0000007087812 */ /* 0x000fe200078ec0ff */
[----:B------:R-:W-:-:S03]  /*5e70*/  IMAD.MOV.U32 R9, RZ, RZ, 0x1ca00000 ;  /* 0x1ca00000ff097424 */ /* 0x000fc600078e00ff */
[CC--:B------:R-:W-:Y:S02]  /*5e80*/  VIADDMNMX R0, R3.reuse, -R8.reuse, 0xb9600000, !PT ;  /* 0xb960000003007446 */ /* 0x0c0fe40007800908 */
[----:B------:R-:W-:Y:S01]  /*5e90*/  ISETP.GE.U32.AND P0, PT, R3, R8, PT ;  /* 0x000000080300720c */ /* 0x000fe20003f06070 */
[----:B------:R-:W-:Y:S01]  /*5ea0*/  IMAD.MOV.U32 R8, RZ, RZ, RZ ;  /* 0x000000ffff087224 */ /* 0x000fe200078e00ff */
[----:B------:R-:W-:Y:S02]  /*5eb0*/  VIMNMX R0, PT, PT, R0, 0x46a00000, PT ;  /* 0x46a0000000007848 */ /* 0x000fe40003fe0100 */
[----:B------:R-:W-:-:S05]  /*5ec0*/  SEL R3, R9, 0x63400000, !P0 ;  /* 0x6340000009037807 */ /* 0x000fca0004000000 */
[----:B------:R-:W-:-:S04]  /*5ed0*/  IMAD.IADD R0, R0, 0x1, -R3 ;  /* 0x0000000100007824 */ /* 0x000fc800078e0a03 */
[----:B------:R-:W-:-:S06]  /*5ee0*/  VIADD R9, R0, 0x7fe00000 ;  /* 0x7fe0000000097836 */ /* 0x000fcc0000000000 */
[----:B------:R-:W-:-:S10]  /*5ef0*/  DMUL R14, R12, R8 ;  /* 0x000000080c0e7228 */ /* 0x000fd40000000000 */
[----:B------:R-:W-:-:S13]  /*5f00*/  FSETP.GTU.AND P0, PT, |R15|, 1.469367938527859385e-39, PT ;  /* 0x001000000f00780b */ /* 0x000fda0003f0c200 */
[----:B------:R-:W-:Y:S05]  /*5f10*/  @P0 BRA `(.L_x_45) ;  /* 0x0000000000940947 */ /* 0x000fea0003800000 */
[----:B------:R-:W-:Y:S01]  /*5f20*/  DFMA R4, R12, -R4, R10 ;  /* 0x800000040c04722b */ /* 0x000fe2000000000a */
[----:B------:R-:W-:-:S09]  /*5f30*/  IMAD.MOV.U32 R8, RZ, RZ, RZ ;  /* 0x000000ffff087224 */ /* 0x000fd200078e00ff */
[C---:B------:R-:W-:Y:S02]  /*5f40*/  FSETP.NEU.AND P0, PT, R5.reuse, RZ, PT ;  /* 0x000000ff0500720b */ /* 0x040fe40003f0d000 */
[----:B------:R-:W-:-:S04]  /*5f50*/  LOP3.LUT R7, R5, 0x80000000, R7, 0x48, !PT ;  /* 0x8000000005077812 */ /* 0x000fc800078e4807 */
[----:B------:R-:W-:-:S07]  /*5f60*/  LOP3.LUT R9, R7, R9, RZ, 0xfc, !PT ;  /* 0x0000000907097212 */ /* 0x000fce00078efcff */
[----:B------:R-:W-:Y:S05]  /*5f70*/  @!P0 BRA `(.L_x_45) ;  /* 0x00000000007c8947 */ /* 0x000fea0003800000 */
[----:B------:R-:W-:Y:S01]  /*5f80*/  IMAD.MOV R5, RZ, RZ, -R0 ;  /* 0x000000ffff057224 */ /* 0x000fe200078e0a00 */
[----:B------:R-:W-:Y:S01]  /*5f90*/  DMUL.RP R8, R12, R8 ;  /* 0x000000080c087228 */ /* 0x000fe20000008000 */
[----:B------:R-:W-:Y:S01]  /*5fa0*/  IMAD.MOV.U32 R4, RZ, RZ, RZ ;  /* 0x000000ffff047224 */ /* 0x000fe200078e00ff */
[----:B------:R-:W-:-:S05]  /*5fb0*/  IADD3 R3, PT, PT, -R0, -0x43300000, RZ ;  /* 0xbcd0000000037810 */ /* 0x000fca0007ffe1ff */
[----:B------:R-:W-:-:S03]  /*5fc0*/  DFMA R4, R14, -R4, R12 ;  /* 0x800000040e04722b */ /* 0x000fc6000000000c */
[----:B------:R-:W-:-:S07]  /*5fd0*/  LOP3.LUT R7, R9, R7, RZ, 0x3c, !PT ;  /* 0x0000000709077212 */ /* 0x000fce00078e3cff */
[----:B------:R-:W-:-:S04]  /*5fe0*/  FSETP.NEU.AND P0, PT, |R5|, R3, PT ;  /* 0x000000030500720b */ /* 0x000fc80003f0d200 */
[----:B------:R-:W-:Y:S02]  /*5ff0*/  FSEL R14, R8, R14, !P0 ;  /* 0x0000000e080e7208 */ /* 0x000fe40004000000 */
[----:B------:R-:W-:Y:S01]  /*6000*/  FSEL R15, R7, R15, !P0 ;  /* 0x0000000f070f7208 */ /* 0x000fe20004000000 */
[----:B------:R-:W-:Y:S06]  /*6010*/  BRA `(.L_x_45) ;  /* 0x0000000000547947 */ /* 0x000fec0003800000 */
.L_x_44:
[----:B------:R-:W-:-:S14]  /*6020*/  DSETP.NAN.AND P0, PT, R8, R8, PT ;  /* 0x000000080800722a */ /* 0x000fdc0003f08000 */
[----:B------:R-:W-:Y:S05]  /*6030*/  @P0 BRA `(.L_x_46) ;  /* 0x0000000000440947 */ /* 0x000fea0003800000 */
[----:B------:R-:W-:-:S14]  /*6040*/  DSETP.NAN.AND P0, PT, R6, R6, PT ;  /* 0x000000060600722a */ /* 0x000fdc0003f08000 */
[----:B------:R-:W-:Y:S05]  /*6050*/  @P0 BRA `(.L_x_47) ;  /* 0x0000000000300947 */ /* 0x000fea0003800000 */
[----:B------:R-:W-:Y:S01]  /*6060*/  ISETP.NE.AND P0, PT, R0, R23, PT ;  /* 0x000000170000720c */ /* 0x000fe20003f05270 */
[----:B------:R-:W-:Y:S02]  /*6070*/  IMAD.MOV.U32 R14, RZ, RZ, 0x0 ;  /* 0x00000000ff0e7424 */ /* 0x000fe400078e00ff */
[----:B------:R-:W-:-:S10]  /*6080*/  IMAD.MOV.U32 R15, RZ, RZ, -0x80000 ;  /* 0xfff80000ff0f7424 */ /* 0x000fd400078e00ff */
[----:B------:R-:W-:Y:S05]  /*6090*/  @!P0 BRA `(.L_x_45) ;  /* 0x0000000000348947 */ /* 0x000fea0003800000 */
[----:B------:R-:W-:Y:S02]  /*60a0*/  ISETP.NE.AND P0, PT, R0, 0x7ff00000, PT ;  /* 0x7ff000000000780c */ /* 0x000fe40003f05270 */
[----:B------:R-:W-:Y:S02]  /*60b0*/  LOP3.LUT R15, R9, 0x80000000, R7, 0x48, !PT ;  /* 0x80000000090f7812 */ /* 0x000fe400078e4807 */
[----:B------:R-:W-:-:S13]  /*60c0*/  ISETP.EQ.OR P0, PT, R23, RZ, !P0 ;  /* 0x000000ff1700720c */ /* 0x000fda0004702670 */
[----:B------:R-:W-:Y:S01]  /*60d0*/  @P0 LOP3.LUT R0, R15, 0x7ff00000, RZ, 0xfc, !PT ;  /* 0x7ff000000f000812 */ /* 0x000fe200078efcff */
[----:B------:R-:W-:Y:S02]  /*60e0*/  @!P0 IMAD.MOV.U32 R14, RZ, RZ, RZ ;  /* 0x000000ffff0e8224 */ /* 0x000fe400078e00ff */
[----:B------:R-:W-:Y:S02]  /*60f0*/  @P0 IMAD.MOV.U32 R14, RZ, RZ, RZ ;  /* 0x000000ffff0e0224 */ /* 0x000fe400078e00ff */
[----:B------:R-:W-:Y:S01]  /*6100*/  @P0 IMAD.MOV.U32 R15, RZ, RZ, R0 ;  /* 0x000000ffff0f0224 */ /* 0x000fe200078e0000 */
[----:B------:R-:W-:Y:S06]  /*6110*/  BRA `(.L_x_45) ;  /* 0x0000000000147947 */ /* 0x000fec0003800000 */
.L_x_47:
[----:B------:R-:W-:Y:S01]  /*6120*/  LOP3.LUT R15, R7, 0x80000, RZ, 0xfc, !PT ;  /* 0x00080000070f7812 */ /* 0x000fe200078efcff */
[----:B------:R-:W-:Y:S01]  /*6130*/  IMAD.MOV.U32 R14, RZ, RZ, R6 ;  /* 0x000000ffff0e7224 */ /* 0x000fe200078e0006 */
[----:B------:R-:W-:Y:S06]  /*6140*/  BRA `(.L_x_45) ;  /* 0x0000000000087947 */ /* 0x000fec0003800000 */
.L_x_46:
[----:B------:R-:W-:Y:S01]  /*6150*/  LOP3.LUT R15, R9, 0x80000, RZ, 0xfc, !PT ;  /* 0x00080000090f7812 */ /* 0x000fe200078efcff */
[----:B------:R-:W-:-:S07]  /*6160*/  IMAD.MOV.U32 R14, RZ, RZ, R8 ;  /* 0x000000ffff0e7224 */ /* 0x000fce00078e0008 */
.L_x_45:
[----:B------:R-:W-:Y:S05]  /*6170*/  BSYNC.RECONVERGENT B2 ;  /* 0x0000000000027941 */ /* 0x000fea0003800200 */
.L_x_43:
[----:B------:R-:W-:Y:S02]  /*6180*/  IMAD.MOV.U32 R25, RZ, RZ, 0x0 ;  /* 0x00000000ff197424 */ /* 0x000fe400078e00ff */
[----:B------:R-:W-:Y:S02]  /*6190*/  IMAD.MOV.U32 R4, RZ, RZ, R14 ;  /* 0x000000ffff047224 */ /* 0x000fe400078e000e */
[----:B------:R-:W-:Y:S01]  /*61a0*/  IMAD.MOV.U32 R5, RZ, RZ, R15 ;  /* 0x000000ffff057224 */ /* 0x000fe200078e000f */
[----:B------:R-:W-:Y:S06]  /*61b0*/  RET.REL.NODEC R24 `(_Z3fxnPdS_S_S_S_S_S_S_) ;  /* 0xffffff9c18907950 */ /* 0x000fec0003c3ffff */
.L_x_48:
[----:B------:R-:W-:-:S00]  /*61c0*/  BRA `(.L_x_48) ;  /* 0xfffffffc00fc7947 */ /* 0x000fc0000383ffff */
[----:B------:R-:W-:-:S00]  /*61d0*/  NOP ;  /* 0x0000000000007918 */ /* 0x000fc00000000000 */
        /* <DEDUP_REMOVED lines=10> */
.L_x_49:


//--------------------- .nv.global.init           --------------------------
	.section	.nv.global.init,"aw",@progbits
	.align	4
.nv.global.init:
	.type		mrg32k3aM1SubSeq,@object
	.size		mrg32k3aM1SubSeq,(mrg32k3aM2SubSeq - mrg32k3aM1SubSeq)
mrg32k3aM1SubSeq:
        /*0000*/ 	.byte	0x0b, 0xcc, 0xee, 0x04, 0x73, 0x29, 0x8b, 0x6f, 0xf6, 0x53, 0x03, 0xf6, 0x23, 0xf6, 0xea, 0xda
        /* <DEDUP_REMOVED lines=125> */
	.type		mrg32k3aM2SubSeq,@object
	.size		mrg32k3aM2SubSeq,(mrg32k3aM1 - mrg32k3aM2SubSeq)
mrg32k3aM2SubSeq:
        /* <DEDUP_REMOVED lines=126> */
	.type		mrg32k3aM1,@object
	.size		mrg32k3aM1,(mrg32k3aM1Seq - mrg32k3aM1)
mrg32k3aM1:
        /* <DEDUP_REMOVED lines=144> */
	.type		mrg32k3aM1Seq,@object
	.size		mrg32k3aM1Seq,(mrg32k3aM2 - mrg32k3aM1Seq)
mrg32k3aM1Seq:
        /* <DEDUP_REMOVED lines=144> */
	.type		mrg32k3aM2,@object
	.size		mrg32k3aM2,(mrg32k3aM2Seq - mrg32k3aM2)
mrg32k3aM2:
        /* <DEDUP_REMOVED lines=144> */
	.type		mrg32k3aM2Seq,@object
	.size		mrg32k3aM2Seq,(precalc_xorwow_matrix - mrg32k3aM2Seq)
mrg32k3aM2Seq:
        /* <DEDUP_REMOVED lines=144> */
	.type		precalc_xorwow_matrix,@object
	.size		precalc_xorwow_matrix,(precalc_xorwow_offset_matrix - precalc_xorwow_matrix)
precalc_xorwow_matrix:
        /* <DEDUP_REMOVED lines=6400> */
	.type		precalc_xorwow_offset_matrix,@object
	.size		precalc_xorwow_offset_matrix,($str - precalc_xorwow_offset_matrix)
precalc_xorwow_offset_matrix:
        /* <DEDUP_REMOVED lines=6400> */
	.type		$str,@object
	.size		$str,(.L_9 - $str)
$str:
        /*353c0*/ 	.byte	0x20, 0x00
.L_9:


//--------------------- .nv.shared.reserved.0     --------------------------
	.section	.nv.shared.reserved.0,"aw",@nobits
	.weak		__nv_reservedSMEM_offset_0_alias
	.size		__nv_reservedSMEM_offset_0_alias, 0, 64
	.other		__nv_reservedSMEM_offset_0_alias,@"STO_CUDA_RESERVED_SHARED STV_DEFAULT"
__nv_reservedSMEM_offset_0_alias:
	.zero		0
	.zero		64


//--------------------- .nv.constant0._Z3fxnPdS_S_S_S_S_S_S_ --------------------------
	.section	.nv.constant0._Z3fxnPdS_S_S_S_S_S_S_,"a",@progbits
	.sectionflags	@""
	.align	4
.nv.constant0._Z3fxnPdS_S_S_S_S_S_S_:
	.zero		960


//--------------------- SYMBOLS --------------------------

	.type		.nv.reservedSmem.offset0,@object
	.size		.nv.reservedSmem.offset0,0x4
	.type		vprintf,@function
